	.target	sm_90a

	.elftype	@"ET_EXEC"


//--------------------- .note.nv.tkinfo           --------------------------
	.section	.note.nv.tkinfo,"",@"SHT_NOTE"
	.sectionflags	@"SHF_NOTE_NV_TKINFO"
	.tkinfo
        /*0018*/ 	.word	0x00000002
        /*0030*/ 	.string	""
        /*0030*/ 	.string	"ptxas"
        /*0030*/ 	.string	"Cuda compilation tools, release 13.0, V13.0.88"
        /*0030*/ 	.string	"Build cuda_13.0.r13.0/compiler.36424714_0"
        /*0030*/ 	.string	"-arch sm_90a -m 64 "



//--------------------- .note.nv.cuinfo           --------------------------
	.section	.note.nv.cuinfo,"",@"SHT_NOTE"
	.sectionflags	@"SHF_NOTE_NV_CUINFO"
        /*0018*/ 	.short	0x0002
        /*001a*/ 	.short	0x005a
        /*001c*/ 	.short	0x0082
	.zero		2


//--------------------- .nv.info                  --------------------------
	.section	.nv.info,"",@"SHT_CUDA_INFO"
	.align	4


	//----- nvinfo : EIATTR_REGCOUNT
	.align		4
        /*0000*/ 	.byte	0x04, 0x2f
        /*0002*/ 	.short	(.L_12 - .L_11)
	.align		4
.L_11:
        /*0004*/ 	.word	index@(_ZN7cutlass13device_kernelINS_4gemm6kernel13GemmUniversalIN4cute5tupleIJiiiiEEENS1_10collective13CollectiveMmaINS1_37MainloopSm90TmaGmmaWarpSpecializedFP8ILi18ENS5_IJNS4_1CILi1EEESB_SB_EEENS1_35KernelTmaWarpSpecializedCooperativeEEENS5_IJNSA_ILi128EEENSA_ILi256EEENSA_ILi32EEEEEENS_12float_e4m3_tENS5_IJlSB_lEEENS_12float_e5m2_tESK_NS4_8TiledMMAINS4_8MMA_AtomIJNS4_4SM904GMMA31MMA_64x256x32_F32E4M3E5M2_SS_TNILNSP_7ScaleInE1ELSR_1EEEEEENS4_6LayoutINS5_IJNSA_ILi2EEESB_SB_EEENS5_IJSB_NSA_ILi0EEESX_EEEEENS5_IJNS4_10UnderscoreES10_S10_EEEEENS4_13SM90_TMA_LOADENS4_14ComposedLayoutINS4_7SwizzleILi1ELi4ELi3EEENS4_18smem_ptr_flag_bitsILi8EEENSU_INS5_IJNSA_ILi8EEESH_EEENS5_IJSH_SB_EEEEEEEvNS4_8identityES13_S1D_vS1E_EENS_8epilogue10collective6detail29Sm90TmaWarpSpecializedAdapterINS1H_15DefaultEpilogueISJ_SK_SK_NS1G_6thread17LinearCombinationISJ_Li1EffLNS1L_9ScaleType4KindE0ELNS_15FloatRoundStyleE2ESJ_EENS1_15EpilogueDefaultEEEEEvvEEEEvNT_6ParamsE)
        /*0008*/ 	.word	0x000000a8


	//----- nvinfo : EIATTR_FRAME_SIZE
	.align		4
.L_12:
        /*000c*/ 	.byte	0x04, 0x11
        /*000e*/ 	.short	(.L_14 - .L_13)
	.align		4
.L_13:
        /*0010*/ 	.word	index@(_ZN7cutlass13device_kernelINS_4gemm6kernel13GemmUniversalIN4cute5tupleIJiiiiEEENS1_10collective13CollectiveMmaINS1_37MainloopSm90TmaGmmaWarpSpecializedFP8ILi18ENS5_IJNS4_1CILi1EEESB_SB_EEENS1_35KernelTmaWarpSpecializedCooperativeEEENS5_IJNSA_ILi128EEENSA_ILi256EEENSA_ILi32EEEEEENS_12float_e4m3_tENS5_IJlSB_lEEENS_12float_e5m2_tESK_NS4_8TiledMMAINS4_8MMA_AtomIJNS4_4SM904GMMA31MMA_64x256x32_F32E4M3E5M2_SS_TNILNSP_7ScaleInE1ELSR_1EEEEEENS4_6LayoutINS5_IJNSA_ILi2EEESB_SB_EEENS5_IJSB_NSA_ILi0EEESX_EEEEENS5_IJNS4_10UnderscoreES10_S10_EEEEENS4_13SM90_TMA_LOADENS4_14ComposedLayoutINS4_7SwizzleILi1ELi4ELi3EEENS4_18smem_ptr_flag_bitsILi8EEENSU_INS5_IJNSA_ILi8EEESH_EEENS5_IJSH_SB_EEEEEEEvNS4_8identityES13_S1D_vS1E_EENS_8epilogue10collective6detail29Sm90TmaWarpSpecializedAdapterINS1H_15DefaultEpilogueISJ_SK_SK_NS1G_6thread17LinearCombinationISJ_Li1EffLNS1L_9ScaleType4KindE0ELNS_15FloatRoundStyleE2ESJ_EENS1_15EpilogueDefaultEEEEEvvEEEEvNT_6ParamsE)
        /*0014*/ 	.word	0x00000100


	//----- nvinfo : EIATTR_MIN_STACK_SIZE
	.align		4
.L_14:
        /*0018*/ 	.byte	0x04, 0x12
        /*001a*/ 	.short	(.L_16 - .L_15)
	.align		4
.L_15:
        /*001c*/ 	.word	index@(_ZN7cutlass13device_kernelINS_4gemm6kernel13GemmUniversalIN4cute5tupleIJiiiiEEENS1_10collective13CollectiveMmaINS1_37MainloopSm90TmaGmmaWarpSpecializedFP8ILi18ENS5_IJNS4_1CILi1EEESB_SB_EEENS1_35KernelTmaWarpSpecializedCooperativeEEENS5_IJNSA_ILi128EEENSA_ILi256EEENSA_ILi32EEEEEENS_12float_e4m3_tENS5_IJlSB_lEEENS_12float_e5m2_tESK_NS4_8TiledMMAINS4_8MMA_AtomIJNS4_4SM904GMMA31MMA_64x256x32_F32E4M3E5M2_SS_TNILNSP_7ScaleInE1ELSR_1EEEEEENS4_6LayoutINS5_IJNSA_ILi2EEESB_SB_EEENS5_IJSB_NSA_ILi0EEESX_EEEEENS5_IJNS4_10UnderscoreES10_S10_EEEEENS4_13SM90_TMA_LOADENS4_14ComposedLayoutINS4_7SwizzleILi1ELi4ELi3EEENS4_18smem_ptr_flag_bitsILi8EEENSU_INS5_IJNSA_ILi8EEESH_EEENS5_IJSH_SB_EEEEEEEvNS4_8identityES13_S1D_vS1E_EENS_8epilogue10collective6detail29Sm90TmaWarpSpecializedAdapterINS1H_15DefaultEpilogueISJ_SK_SK_NS1G_6thread17LinearCombinationISJ_Li1EffLNS1L_9ScaleType4KindE0ELNS_15FloatRoundStyleE2ESJ_EENS1_15EpilogueDefaultEEEEEvvEEEEvNT_6ParamsE)
        /*0020*/ 	.word	0x00000100
.L_16:


//--------------------- .nv.compat                --------------------------
	.section	.nv.compat,"",@"SHT_CUDA_COMPAT_INFO"
	.align	4
        /*0000*/ 	.byte	0x02, 0x09, 0x01, 0x00, 0x02, 0x02, 0x04, 0x00, 0x02, 0x05, 0x05, 0x00, 0x03, 0x07, 0x01, 0x01
        /*0010*/ 	.byte	0x02, 0x03, 0x01, 0x00, 0x02, 0x06, 0x01, 0x00, 0x04, 0x0b, 0x08, 0x00, 0x00, 0x00, 0x00, 0x00
        /*0020*/ 	.byte	0x00, 0x00, 0x00, 0x00


//--------------------- .nv.info._ZN7cutlass13device_kernelINS_4gemm6kernel13GemmUniversalIN4cute5tupleIJiiiiEEENS1_10collective13CollectiveMmaINS1_37MainloopSm90TmaGmmaWarpSpecializedFP8ILi18ENS5_IJNS4_1CILi1EEESB_SB_EEENS1_35KernelTmaWarpSpecializedCooperativeEEENS5_IJNSA_ILi128EEENSA_ILi256EEENSA_ILi32EEEEEENS_12float_e4m3_tENS5_IJlSB_lEEENS_12float_e5m2_tESK_NS4_8TiledMMAINS4_8MMA_AtomIJNS4_4SM904GMMA31MMA_64x256x32_F32E4M3E5M2_SS_TNILNSP_7ScaleInE1ELSR_1EEEEEENS4_6LayoutINS5_IJNSA_ILi2EEESB_SB_EEENS5_IJSB_NSA_ILi0EEESX_EEEEENS5_IJNS4_10UnderscoreES10_S10_EEEEENS4_13SM90_TMA_LOADENS4_14ComposedLayoutINS4_7SwizzleILi1ELi4ELi3EEENS4_18smem_ptr_flag_bitsILi8EEENSU_INS5_IJNSA_ILi8EEESH_EEENS5_IJSH_SB_EEEEEEEvNS4_8identityES13_S1D_vS1E_EENS_8epilogue10collective6detail29Sm90TmaWarpSpecializedAdapterINS1H_15DefaultEpilogueISJ_SK_SK_NS1G_6thread17LinearCombinationISJ_Li1EffLNS1L_9ScaleType4KindE0ELNS_15FloatRoundStyleE2ESJ_EENS1_15EpilogueDefaultEEEEEvvEEEEvNT_6ParamsE --------------------------
	.section	.nv.info._ZN7cutlass13device_kernelINS_4gemm6kernel13GemmUniversalIN4cute5tupleIJiiiiEEENS1_10collective13CollectiveMmaINS1_37MainloopSm90TmaGmmaWarpSpecializedFP8ILi18ENS5_IJNS4_1CILi1EEESB_SB_EEENS1_35KernelTmaWarpSpecializedCooperativeEEENS5_IJNSA_ILi128EEENSA_ILi256EEENSA_ILi32EEEEEENS_12float_e4m3_tENS5_IJlSB_lEEENS_12float_e5m2_tESK_NS4_8TiledMMAINS4_8MMA_AtomIJNS4_4SM904GMMA31MMA_64x256x32_F32E4M3E5M2_SS_TNILNSP_7ScaleInE1ELSR_1EEEEEENS4_6LayoutINS5_IJNSA_ILi2EEESB_SB_EEENS5_IJSB_NSA_ILi0EEESX_EEEEENS5_IJNS4_10UnderscoreES10_S10_EEEEENS4_13SM90_TMA_LOADENS4_14ComposedLayoutINS4_7SwizzleILi1ELi4ELi3EEENS4_18smem_ptr_flag_bitsILi8EEENSU_INS5_IJNSA_ILi8EEESH_EEENS5_IJSH_SB_EEEEEEEvNS4_8identityES13_S1D_vS1E_EENS_8epilogue10collective6detail29Sm90TmaWarpSpecializedAdapterINS1H_15DefaultEpilogueISJ_SK_SK_NS1G_6thread17LinearCombinationISJ_Li1EffLNS1L_9ScaleType4KindE0ELNS_15FloatRoundStyleE2ESJ_EENS1_15EpilogueDefaultEEEEEvvEEEEvNT_6ParamsE,"",@"SHT_CUDA_INFO"
	.sectionflags	@""
	.align	4


	//----- nvinfo : EIATTR_CUDA_API_VERSION
	.align		4
        /*0000*/ 	.byte	0x04, 0x37
        /*0002*/ 	.short	(.L_18 - .L_17)
.L_17:
        /*0004*/ 	.word	0x00000082


	//----- nvinfo : EIATTR_KPARAM_INFO
	.align		4
.L_18:
        /*0008*/ 	.byte	0x04, 0x17
        /*000a*/ 	.short	(.L_20 - .L_19)
.L_19:
        /*000c*/ 	.word	0x00000000
        /*0010*/ 	.short	0x0000
        /*0012*/ 	.short	0x0070
        /*0014*/ 	.byte	0x00, 0xf0, 0x01, 0x10


	//----- nvinfo : EIATTR_SPARSE_MMA_MASK
	.align		4
.L_20:
        /*0018*/ 	.byte	0x03, 0x50
        /*001a*/ 	.short	0x0000


	//----- nvinfo : EIATTR_MAXREG_COUNT
	.align		4
        /*001c*/ 	.byte	0x03, 0x1b
        /*001e*/ 	.short	0x00a8


	//----- nvinfo : EIATTR_NUM_BARRIERS
	.align		4
        /*0020*/ 	.byte	0x02, 0x4c
        /*0022*/ 	.byte	0x01
	.zero		1


	//----- nvinfo : EIATTR_ANNOTATIONS
	.align		4
        /*0024*/ 	.byte	0x04, 0x55
        /*0026*/ 	.short	(.L_22 - .L_21)


	//   ....[0]....
.L_21:
        /*0028*/ 	.word	0x00000001
        /*002c*/ 	.byte	0x80, 0x07, 0x00, 0x00, 0x01, 0x00, 0x00, 0x00, 0xa0, 0x07, 0x00, 0x00, 0x01, 0x00, 0x00, 0x00
        /* <DEDUP_REMOVED lines=193> */
        /*0c4c*/ 	.byte	0x40, 0x09, 0x01, 0x00


	//----- nvinfo : EIATTR_MERCURY_ISA_VERSION
	.align		4
.L_22:
        /*0c50*/ 	.byte	0x03, 0x5f
        /*0c52*/ 	.short	0x0101


	//----- nvinfo : EIATTR_INT_WARP_WIDE_INSTR_OFFSETS
	.align		4
        /*0c54*/ 	.byte	0x04, 0x31
        /*0c56*/ 	.short	(.L_24 - .L_23)


	//   ....[0]....
.L_23:
        /*0c58*/ 	.word	0x00000650


	//   ....[1]....
        /*0c5c*/ 	.word	0x00000660


	//   ....[2]....
        /*0c60*/ 	.word	0x00000790


	//----- nvinfo : EIATTR_COOP_GROUP_MASK_REGIDS
	.align		4
.L_24:
        /*0c64*/ 	.byte	0x04, 0x29
        /*0c66*/ 	.short	(.L_26 - .L_25)


	//   ....[0]....
.L_25:
        /*0c68*/ 	.word	0xffffffff


	//   ....[1]....
        /*0c6c*/ 	.word	0xffffffff


	//   ....[2]....
        /*0c70*/ 	.word	0xffffffff


	//   ....[3]....
        /*0c74*/ 	.word	0xffffffff


	//   ....[4]....
        /*0c78*/ 	.word	0xffffffff


	//----- nvinfo : EIATTR_COOP_GROUP_INSTR_OFFSETS
	.align		4
.L_26:
        /*0c7c*/ 	.byte	0x04, 0x28
        /*0c7e*/ 	.short	(.L_28 - .L_27)


	//   ....[0]....
.L_27:
        /*0c80*/ 	.word	0x00000070


	//   ....[1]....
        /*0c84*/ 	.word	0x00000080


	//   ....[2]....
        /*0c88*/ 	.word	0x000001a0


	//   ....[3]....
        /*0c8c*/ 	.word	0x000005a0


	//   ....[4]....
        /*0c90*/ 	.word	0x000014e0


	//----- nvinfo : EIATTR_REG_RECONFIG
	.align		4
.L_28:
        /*0c94*/ 	.byte	0x01, 0x54
	.zero		2


	//----- nvinfo : EIATTR_MBARRIER_INSTR_OFFSETS
	.align		4
        /*0c98*/ 	.byte	0x04, 0x39
        /*0c9a*/ 	.short	(.L_30 - .L_29)


	//   ....[0]....
.L_29:
        /*0c9c*/ 	.word	0x00000340
        /*0ca0*/ 	.word	0x000000ff
        /*0ca4*/ 	.word	0x00000000
        /*0ca8*/ 	.short	0x0100
        /*0caa*/ 	.byte	0x09
	.zero		1


	//   ....[1]....
        /*0cac*/ 	.word	0x00000350
        /*0cb0*/ 	.word	0x000000ff
        /*0cb4*/ 	.word	0x00000090
        /*0cb8*/ 	.short	0x0100
        /*0cba*/ 	.byte	0x09
	.zero		1


	//   ....[2]....
        /*0cbc*/ 	.word	0x00000360
        /*0cc0*/ 	.word	0x000000ff
        /*0cc4*/ 	.word	0x00000008
        /*0cc8*/ 	.short	0x0100
        /*0cca*/ 	.byte	0x09
	.zero		1


	//   ....[3]....
        /*0ccc*/ 	.word	0x00000370
        /*0cd0*/ 	.word	0x000000ff
        /*0cd4*/ 	.word	0x00000098
        /*0cd8*/ 	.short	0x0100
        /*0cda*/ 	.byte	0x09
	.zero		1


	//   ....[4]....
        /*0cdc*/ 	.word	0x00000380
        /*0ce0*/ 	.word	0x000000ff
        /*0ce4*/ 	.word	0x00000010
        /*0ce8*/ 	.short	0x0100
        /*0cea*/ 	.byte	0x09
	.zero		1


	//   ....[5]....
        /*0cec*/ 	.word	0x00000390
        /*0cf0*/ 	.word	0x000000ff
        /*0cf4*/ 	.word	0x000000a0
        /*0cf8*/ 	.short	0x0100
        /*0cfa*/ 	.byte	0x09
	.zero		1


	//   ....[6]....
        /*0cfc*/ 	.word	0x000003a0
        /*0d00*/ 	.word	0x000000ff
        /*0d04*/ 	.word	0x00000018
        /*0d08*/ 	.short	0x0100
        /*0d0a*/ 	.byte	0x09
	.zero		1


	//   ....[7]....
        /*0d0c*/ 	.word	0x000003b0
        /*0d10*/ 	.word	0x000000ff
        /*0d14*/ 	.word	0x000000a8
        /*0d18*/ 	.short	0x0100
        /*0d1a*/ 	.byte	0x09
	.zero		1


	//   ....[8]....
        /*0d1c*/ 	.word	0x000003c0
        /*0d20*/ 	.word	0x000000ff
        /*0d24*/ 	.word	0x00000020
        /*0d28*/ 	.short	0x0100
        /*0d2a*/ 	.byte	0x09
	.zero		1


	//   ....[9]....
        /*0d2c*/ 	.word	0x000003d0
        /*0d30*/ 	.word	0x000000ff
        /*0d34*/ 	.word	0x000000b0
        /*0d38*/ 	.short	0x0100
        /*0d3a*/ 	.byte	0x09
	.zero		1


	//   ....[10]....
        /*0d3c*/ 	.word	0x000003e0
        /*0d40*/ 	.word	0x000000ff
        /*0d44*/ 	.word	0x00000028
        /*0d48*/ 	.short	0x0100
        /*0d4a*/ 	.byte	0x09
	.zero		1


	//   ....[11]....
        /*0d4c*/ 	.word	0x000003f0
        /*0d50*/ 	.word	0x000000ff
        /*0d54*/ 	.word	0x000000b8
        /*0d58*/ 	.short	0x0100
        /*0d5a*/ 	.byte	0x09
	.zero		1


	//   ....[12]....
        /*0d5c*/ 	.word	0x00000400
        /*0d60*/ 	.word	0x000000ff
        /*0d64*/ 	.word	0x00000030
        /*0d68*/ 	.short	0x0100
        /*0d6a*/ 	.byte	0x09
	.zero		1


	//   ....[13]....
        /*0d6c*/ 	.word	0x00000410
        /*0d70*/ 	.word	0x000000ff
        /*0d74*/ 	.word	0x000000c0
        /*0d78*/ 	.short	0x0100
        /*0d7a*/ 	.byte	0x09
	.zero		1


	//   ....[14]....
        /*0d7c*/ 	.word	0x00000420
        /*0d80*/ 	.word	0x000000ff
        /*0d84*/ 	.word	0x00000038
        /*0d88*/ 	.short	0x0100
        /*0d8a*/ 	.byte	0x09
	.zero		1


	//   ....[15]....
        /*0d8c*/ 	.word	0x00000430
        /*0d90*/ 	.word	0x000000ff
        /*0d94*/ 	.word	0x000000c8
        /*0d98*/ 	.short	0x0100
        /*0d9a*/ 	.byte	0x09
	.zero		1


	//   ....[16]....
        /*0d9c*/ 	.word	0x00000440
        /*0da0*/ 	.word	0x000000ff
        /*0da4*/ 	.word	0x00000040
        /*0da8*/ 	.short	0x0100
        /*0daa*/ 	.byte	0x09
	.zero		1


	//   ....[17]....
        /*0dac*/ 	.word	0x00000450
        /*0db0*/ 	.word	0x000000ff
        /*0db4*/ 	.word	0x000000d0
        /*0db8*/ 	.short	0x0100
        /*0dba*/ 	.byte	0x09
	.zero		1


	//   ....[18]....
        /*0dbc*/ 	.word	0x00000460
        /*0dc0*/ 	.word	0x000000ff
        /*0dc4*/ 	.word	0x00000048
        /*0dc8*/ 	.short	0x0100
        /*0dca*/ 	.byte	0x09
	.zero		1


	//   ....[19]....
        /*0dcc*/ 	.word	0x00000470
        /*0dd0*/ 	.word	0x000000ff
        /*0dd4*/ 	.word	0x000000d8
        /*0dd8*/ 	.short	0x0100
        /*0dda*/ 	.byte	0x09
	.zero		1


	//   ....[20]....
        /*0ddc*/ 	.word	0x00000480
        /*0de0*/ 	.word	0x000000ff
        /*0de4*/ 	.word	0x00000050
        /*0de8*/ 	.short	0x0100
        /*0dea*/ 	.byte	0x09
	.zero		1


	//   ....[21]....
        /*0dec*/ 	.word	0x00000490
        /*0df0*/ 	.word	0x000000ff
        /*0df4*/ 	.word	0x000000e0
        /*0df8*/ 	.short	0x0100
        /*0dfa*/ 	.byte	0x09
	.zero		1


	//   ....[22]....
        /*0dfc*/ 	.word	0x000004a0
        /*0e00*/ 	.word	0x000000ff
        /*0e04*/ 	.word	0x00000058
        /*0e08*/ 	.short	0x0100
        /*0e0a*/ 	.byte	0x09
	.zero		1


	//   ....[23]....
        /*0e0c*/ 	.word	0x000004b0
        /*0e10*/ 	.word	0x000000ff
        /*0e14*/ 	.word	0x000000e8
        /*0e18*/ 	.short	0x0100
        /*0e1a*/ 	.byte	0x09
	.zero		1


	//   ....[24]....
        /*0e1c*/ 	.word	0x000004c0
        /*0e20*/ 	.word	0x000000ff
        /*0e24*/ 	.word	0x00000060
        /*0e28*/ 	.short	0x0100
        /*0e2a*/ 	.byte	0x09
	.zero		1


	//   ....[25]....
        /*0e2c*/ 	.word	0x000004d0
        /*0e30*/ 	.word	0x000000ff
        /*0e34*/ 	.word	0x000000f0
        /*0e38*/ 	.short	0x0100
        /*0e3a*/ 	.byte	0x09
	.zero		1


	//   ....[26]....
        /*0e3c*/ 	.word	0x000004e0
        /*0e40*/ 	.word	0x000000ff
        /*0e44*/ 	.word	0x00000068
        /*0e48*/ 	.short	0x0100
        /*0e4a*/ 	.byte	0x09
	.zero		1


	//   ....[27]....
        /*0e4c*/ 	.word	0x000004f0
        /*0e50*/ 	.word	0x000000ff
        /*0e54*/ 	.word	0x000000f8
        /*0e58*/ 	.short	0x0100
        /*0e5a*/ 	.byte	0x09
	.zero		1


	//   ....[28]....
        /*0e5c*/ 	.word	0x00000500
        /*0e60*/ 	.word	0x000000ff
        /*0e64*/ 	.word	0x00000070
        /*0e68*/ 	.short	0x0100
        /*0e6a*/ 	.byte	0x09
	.zero		1


	//   ....[29]....
        /*0e6c*/ 	.word	0x00000510
        /*0e70*/ 	.word	0x000000ff
        /*0e74*/ 	.word	0x00000100
        /*0e78*/ 	.short	0x0100
        /*0e7a*/ 	.byte	0x09
	.zero		1


	//   ....[30]....
        /*0e7c*/ 	.word	0x00000520
        /*0e80*/ 	.word	0x000000ff
        /*0e84*/ 	.word	0x00000078
        /*0e88*/ 	.short	0x0100
        /*0e8a*/ 	.byte	0x09
	.zero		1


	//   ....[31]....
        /*0e8c*/ 	.word	0x00000530
        /*0e90*/ 	.word	0x000000ff
        /*0e94*/ 	.word	0x00000108
        /*0e98*/ 	.short	0x0100
        /*0e9a*/ 	.byte	0x09
	.zero		1


	//   ....[32]....
        /*0e9c*/ 	.word	0x00000540
        /*0ea0*/ 	.word	0x000000ff
        /*0ea4*/ 	.word	0x00000080
        /*0ea8*/ 	.short	0x0100
        /*0eaa*/ 	.byte	0x09
	.zero		1


	//   ....[33]....
        /*0eac*/ 	.word	0x00000550
        /*0eb0*/ 	.word	0x000000ff
        /*0eb4*/ 	.word	0x00000110
        /*0eb8*/ 	.short	0x0100
        /*0eba*/ 	.byte	0x09
	.zero		1


	//   ....[34]....
        /*0ebc*/ 	.word	0x00000560
        /*0ec0*/ 	.word	0x000000ff
        /*0ec4*/ 	.word	0x00000088
        /*0ec8*/ 	.short	0x0100
        /*0eca*/ 	.byte	0x09
	.zero		1


	//   ....[35]....
        /*0ecc*/ 	.word	0x00000570
        /*0ed0*/ 	.word	0x000000ff
        /*0ed4*/ 	.word	0x00000118
        /*0ed8*/ 	.short	0x0100
        /*0eda*/ 	.byte	0x09
	.zero		1


	//   ....[36]....
        /*0edc*/ 	.word	0x000007c0
        /*0ee0*/ 	.word	0x000000ff
        /*0ee4*/ 	.word	0x00000130
        /*0ee8*/ 	.short	0x0100
        /*0eea*/ 	.byte	0x06
	.zero		1


	//   ....[37]....
        /*0eec*/ 	.word	0x000007d0
        /*0ef0*/ 	.word	0x000000ff
        /*0ef4*/ 	.word	0x00000138
        /*0ef8*/ 	.short	0x0100
        /*0efa*/ 	.byte	0x06
	.zero		1


	//   ....[38]....
        /*0efc*/ 	.word	0x00001cf0
        /*0f00*/ 	.word	0x000000ff
        /*0f04*/ 	.word	0x00000000
        /*0f08*/ 	.short	0x010a
        /*0f0a*/ 	.byte	0x06
	.zero		1


	//   ....[39]....
        /*0f0c*/ 	.word	0x00001d30
        /*0f10*/ 	.word	0x000000ff
        /*0f14*/ 	.word	0x00000000
        /*0f18*/ 	.short	0x010a
        /*0f1a*/ 	.byte	0x06
	.zero		1


	//   ....[40]....
        /*0f1c*/ 	.word	0x00002ef0
        /*0f20*/ 	.word	0x000000ff
        /*0f24*/ 	.word	0x00000000
        /*0f28*/ 	.short	0x010a
        /*0f2a*/ 	.byte	0x09
	.zero		1


	//   ....[41]....
        /*0f2c*/ 	.word	0x00002f30
        /*0f30*/ 	.word	0x000000ff
        /*0f34*/ 	.word	0x00000000
        /*0f38*/ 	.short	0x010a
        /*0f3a*/ 	.byte	0x09
	.zero		1


	//   ....[42]....
        /*0f3c*/ 	.word	0x00003f00
        /*0f40*/ 	.word	0x000000ff
        /*0f44*/ 	.word	0x00000000
        /*0f48*/ 	.short	0x0101
        /*0f4a*/ 	.byte	0x08
	.zero		1


	//   ....[43]....
        /*0f4c*/ 	.word	0x000050d0
        /*0f50*/ 	.word	0x000000ff
        /*0f54*/ 	.word	0x00000000
        /*0f58*/ 	.short	0x0101
        /*0f5a*/ 	.byte	0x08
	.zero		1


	//   ....[44]....
        /*0f5c*/ 	.word	0x0000f380
        /*0f60*/ 	.word	0x0000000d
        /*0f64*/ 	.word	0x00000090
        /*0f68*/ 	.short	0x010a
        /*0f6a*/ 	.byte	0x3f
	.zero		1


	//   ....[45]....
        /*0f6c*/ 	.word	0x0000f740
        /*0f70*/ 	.word	0x00000004
        /*0f74*/ 	.word	0x00000138
        /*0f78*/ 	.short	0x0101
        /*0f7a*/ 	.byte	0x3f
	.zero		1


	//   ....[46]....
        /*0f7c*/ 	.word	0x0000feb0
        /*0f80*/ 	.word	0x00000007
        /*0f84*/ 	.word	0x00000000
        /*0f88*/ 	.short	0x010a
        /*0f8a*/ 	.byte	0x3f
	.zero		1


	//   ....[47]....
        /*0f8c*/ 	.word	0x0000ff30
        /*0f90*/ 	.word	0x00000009
        /*0f94*/ 	.word	0x00000000
        /*0f98*/ 	.short	0x010a
        /*0f9a*/ 	.byte	0x3f
	.zero		1


	//   ....[48]....
        /*0f9c*/ 	.word	0x0000ffc0
        /*0fa0*/ 	.word	0x00000006
        /*0fa4*/ 	.word	0x00000000
        /*0fa8*/ 	.short	0x010a
        /*0faa*/ 	.byte	0x3f
	.zero		1


	//   ....[49]....
        /*0fac*/ 	.word	0x00010050
        /*0fb0*/ 	.word	0x00000009
        /*0fb4*/ 	.word	0x00000000
        /*0fb8*/ 	.short	0x010a
        /*0fba*/ 	.byte	0x3f
	.zero		1


	//   ....[50]....
        /*0fbc*/ 	.word	0x000100e0
        /*0fc0*/ 	.word	0x00000006
        /*0fc4*/ 	.word	0x00000000
        /*0fc8*/ 	.short	0x010a
        /*0fca*/ 	.byte	0x3f
	.zero		1


	//   ....[51]....
        /*0fcc*/ 	.word	0x00010170
        /*0fd0*/ 	.word	0x00000009
        /*0fd4*/ 	.word	0x00000000
        /*0fd8*/ 	.short	0x010a
        /*0fda*/ 	.byte	0x3f
	.zero		1


	//   ....[52]....
        /*0fdc*/ 	.word	0x00010200
        /*0fe0*/ 	.word	0x00000006
        /*0fe4*/ 	.word	0x00000000
        /*0fe8*/ 	.short	0x010a
        /*0fea*/ 	.byte	0x3f
	.zero		1


	//   ....[53]....
        /*0fec*/ 	.word	0x00010290
        /*0ff0*/ 	.word	0x00000009
        /*0ff4*/ 	.word	0x00000000
        /*0ff8*/ 	.short	0x010a
        /*0ffa*/ 	.byte	0x3f
	.zero		1


	//   ....[54]....
        /*0ffc*/ 	.word	0x00010320
        /*1000*/ 	.word	0x00000006
        /*1004*/ 	.word	0x00000000
        /*1008*/ 	.short	0x010a
        /*100a*/ 	.byte	0x3f
	.zero		1


	//   ....[55]....
        /*100c*/ 	.word	0x000103b0
        /*1010*/ 	.word	0x00000009
        /*1014*/ 	.word	0x00000000
        /*1018*/ 	.short	0x010a
        /*101a*/ 	.byte	0x3f
	.zero		1


	//   ....[56]....
        /*101c*/ 	.word	0x00010440
        /*1020*/ 	.word	0x00000006
        /*1024*/ 	.word	0x00000000
        /*1028*/ 	.short	0x010a
        /*102a*/ 	.byte	0x3f
	.zero		1


	//   ....[57]....
        /*102c*/ 	.word	0x000104d0
        /*1030*/ 	.word	0x00000009
        /*1034*/ 	.word	0x00000000
        /*1038*/ 	.short	0x010a
        /*103a*/ 	.byte	0x3f
	.zero		1


	//   ....[58]....
        /*103c*/ 	.word	0x00010560
        /*1040*/ 	.word	0x00000006
        /*1044*/ 	.word	0x00000000
        /*1048*/ 	.short	0x010a
        /*104a*/ 	.byte	0x3f
	.zero		1


	//   ....[59]....
        /*104c*/ 	.word	0x000105f0
        /*1050*/ 	.word	0x00000009
        /*1054*/ 	.word	0x00000000
        /*1058*/ 	.short	0x010a
        /*105a*/ 	.byte	0x3f
	.zero		1


	//   ....[60]....
        /*105c*/ 	.word	0x00010680
        /*1060*/ 	.word	0x00000006
        /*1064*/ 	.word	0x00000000
        /*1068*/ 	.short	0x010a
        /*106a*/ 	.byte	0x3f
	.zero		1


	//   ....[61]....
        /*106c*/ 	.word	0x00010710
        /*1070*/ 	.word	0x00000009
        /*1074*/ 	.word	0x00000000
        /*1078*/ 	.short	0x010a
        /*107a*/ 	.byte	0x3f
	.zero		1


	//   ....[62]....
        /*107c*/ 	.word	0x000107a0
        /*1080*/ 	.word	0x00000006
        /*1084*/ 	.word	0x00000000
        /*1088*/ 	.short	0x010a
        /*108a*/ 	.byte	0x3f
	.zero		1


	//   ....[63]....
        /*108c*/ 	.word	0x00010830
        /*1090*/ 	.word	0x00000003
        /*1094*/ 	.word	0x00000000
        /*1098*/ 	.short	0x010a
        /*109a*/ 	.byte	0x3f
	.zero		1


	//   ....[64]....
        /*109c*/ 	.word	0x000108a0
        /*10a0*/ 	.word	0x00000003
        /*10a4*/ 	.word	0x00000000
        /*10a8*/ 	.short	0x010a
        /*10aa*/ 	.byte	0x3f
	.zero		1


	//   ....[65]....
        /*10ac*/ 	.word	0x00010910
        /*10b0*/ 	.word	0x00000000
        /*10b4*/ 	.word	0x00000000
        /*10b8*/ 	.short	0x010a
        /*10ba*/ 	.byte	0x3f
	.zero		1


	//   ....[66]....
        /*10bc*/ 	.word	0x000109f0
        /*10c0*/ 	.word	0x0000000d
        /*10c4*/ 	.word	0x00000090
        /*10c8*/ 	.short	0x010a
        /*10ca*/ 	.byte	0x3f
	.zero		1


	//   ....[67]....
        /*10cc*/ 	.word	0x00010ad0
        /*10d0*/ 	.word	0x00000007
        /*10d4*/ 	.word	0x00000000
        /*10d8*/ 	.short	0x010a
        /*10da*/ 	.byte	0x3f
	.zero		1


	//   ....[68]....
        /*10dc*/ 	.word	0x00010b20
        /*10e0*/ 	.word	0x00000009
        /*10e4*/ 	.word	0x00000000
        /*10e8*/ 	.short	0x010a
        /*10ea*/ 	.byte	0x3f
	.zero		1


	//   ....[69]....
        /*10ec*/ 	.word	0x00010b70
        /*10f0*/ 	.word	0x00000006
        /*10f4*/ 	.word	0x00000000
        /*10f8*/ 	.short	0x010a
        /*10fa*/ 	.byte	0x3f
	.zero		1


	//   ....[70]....
        /*10fc*/ 	.word	0x00010bc0
        /*1100*/ 	.word	0x00000009
        /*1104*/ 	.word	0x00000000
        /*1108*/ 	.short	0x010a
        /*110a*/ 	.byte	0x3f
	.zero		1


	//   ....[71]....
        /*110c*/ 	.word	0x00010c10
        /*1110*/ 	.word	0x00000006
        /*1114*/ 	.word	0x00000000
        /*1118*/ 	.short	0x010a
        /*111a*/ 	.byte	0x3f
	.zero		1


	//   ....[72]....
        /*111c*/ 	.word	0x00010c60
        /*1120*/ 	.word	0x00000009
        /*1124*/ 	.word	0x00000000
        /*1128*/ 	.short	0x010a
        /*112a*/ 	.byte	0x3f
	.zero		1


	//   ....[73]....
        /*112c*/ 	.word	0x00010cb0
        /*1130*/ 	.word	0x00000006
        /*1134*/ 	.word	0x00000000
        /*1138*/ 	.short	0x010a
        /*113a*/ 	.byte	0x3f
	.zero		1


	//   ....[74]....
        /*113c*/ 	.word	0x00010d00
        /*1140*/ 	.word	0x00000009
        /*1144*/ 	.word	0x00000000
        /*1148*/ 	.short	0x010a
        /*114a*/ 	.byte	0x3f
	.zero		1


	//   ....[75]....
        /*114c*/ 	.word	0x00010d50
        /*1150*/ 	.word	0x00000006
        /*1154*/ 	.word	0x00000000
        /*1158*/ 	.short	0x010a
        /*115a*/ 	.byte	0x3f
	.zero		1


	//   ....[76]....
        /*115c*/ 	.word	0x00010da0
        /*1160*/ 	.word	0x00000009
        /*1164*/ 	.word	0x00000000
        /*1168*/ 	.short	0x010a
        /*116a*/ 	.byte	0x3f
	.zero		1


	//   ....[77]....
        /*116c*/ 	.word	0x00010df0
        /*1170*/ 	.word	0x00000006
        /*1174*/ 	.word	0x00000000
        /*1178*/ 	.short	0x010a
        /*117a*/ 	.byte	0x3f
	.zero		1


	//   ....[78]....
        /*117c*/ 	.word	0x00010e40
        /*1180*/ 	.word	0x00000009
        /*1184*/ 	.word	0x00000000
        /*1188*/ 	.short	0x010a
        /*118a*/ 	.byte	0x3f
	.zero		1


	//   ....[79]....
        /*118c*/ 	.word	0x00010e90
        /*1190*/ 	.word	0x00000006
        /*1194*/ 	.word	0x00000000
        /*1198*/ 	.short	0x010a
        /*119a*/ 	.byte	0x3f
	.zero		1


	//   ....[80]....
        /*119c*/ 	.word	0x00010ee0
        /*11a0*/ 	.word	0x00000009
        /*11a4*/ 	.word	0x00000000
        /*11a8*/ 	.short	0x010a
        /*11aa*/ 	.byte	0x3f
	.zero		1


	//   ....[81]....
        /*11ac*/ 	.word	0x00010f30
        /*11b0*/ 	.word	0x00000006
        /*11b4*/ 	.word	0x00000000
        /*11b8*/ 	.short	0x010a
        /*11ba*/ 	.byte	0x3f
	.zero		1


	//   ....[82]....
        /*11bc*/ 	.word	0x00010f80
        /*11c0*/ 	.word	0x00000009
        /*11c4*/ 	.word	0x00000000
        /*11c8*/ 	.short	0x010a
        /*11ca*/ 	.byte	0x3f
	.zero		1


	//   ....[83]....
        /*11cc*/ 	.word	0x00010fd0
        /*11d0*/ 	.word	0x00000006
        /*11d4*/ 	.word	0x00000000
        /*11d8*/ 	.short	0x010a
        /*11da*/ 	.byte	0x3f
	.zero		1


	//----- nvinfo : EIATTR_NUM_MBARRIERS
	.align		4
.L_30:
        /*11dc*/ 	.byte	0x03, 0x38
        /*11de*/ 	.short	0x0026


	//----- nvinfo : EIATTR_EXIT_INSTR_OFFSETS
	.align		4
        /*11e0*/ 	.byte	0x04, 0x1c
        /*11e2*/ 	.short	(.L_32 - .L_31)


	//   ....[0]....
.L_31:
        /*11e4*/ 	.word	0x00000830


	//   ....[1]....
        /*11e8*/ 	.word	0x00001180


	//   ....[2]....
        /*11ec*/ 	.word	0x0000e9c0


	//   ....[3]....
        /*11f0*/ 	.word	0x0000f010


	//   ....[4]....
        /*11f4*/ 	.word	0x00010880


	//----- nvinfo : EIATTR_MAX_THREADS
	.align		4
.L_32:
        /*11f8*/ 	.byte	0x04, 0x05
        /*11fa*/ 	.short	(.L_34 - .L_33)
.L_33:
        /*11fc*/ 	.word	0x00000180
        /*1200*/ 	.word	0x00000001
        /*1204*/ 	.word	0x00000001


	//----- nvinfo : EIATTR_CRS_STACK_SIZE
	.align		4
.L_34:
        /*1208*/ 	.byte	0x04, 0x1e
        /*120a*/ 	.short	(.L_36 - .L_35)
.L_35:
        /*120c*/ 	.word	0x00000000


	//----- nvinfo : EIATTR_CBANK_PARAM_SIZE
	.align		4
.L_36:
        /*1210*/ 	.byte	0x03, 0x19
        /*1212*/ 	.short	0x0470


	//----- nvinfo : EIATTR_PARAM_CBANK
	.align		4
        /*1214*/ 	.byte	0x04, 0x0a
        /*1216*/ 	.short	(.L_38 - .L_37)
	.align		4
.L_37:
        /*1218*/ 	.word	index@(.nv.constant0._ZN7cutlass13device_kernelINS_4gemm6kernel13GemmUniversalIN4cute5tupleIJiiiiEEENS1_10collective13CollectiveMmaINS1_37MainloopSm90TmaGmmaWarpSpecializedFP8ILi18ENS5_IJNS4_1CILi1EEESB_SB_EEENS1_35KernelTmaWarpSpecializedCooperativeEEENS5_IJNSA_ILi128EEENSA_ILi256EEENSA_ILi32EEEEEENS_12float_e4m3_tENS5_IJlSB_lEEENS_12float_e5m2_tESK_NS4_8TiledMMAINS4_8MMA_AtomIJNS4_4SM904GMMA31MMA_64x256x32_F32E4M3E5M2_SS_TNILNSP_7ScaleInE1ELSR_1EEEEEENS4_6LayoutINS5_IJNSA_ILi2EEESB_SB_EEENS5_IJSB_NSA_ILi0EEESX_EEEEENS5_IJNS4_10UnderscoreES10_S10_EEEEENS4_13SM90_TMA_LOADENS4_14ComposedLayoutINS4_7SwizzleILi1ELi4ELi3EEENS4_18smem_ptr_flag_bitsILi8EEENSU_INS5_IJNSA_ILi8EEESH_EEENS5_IJSH_SB_EEEEEEEvNS4_8identityES13_S1D_vS1E_EENS_8epilogue10collective6detail29Sm90TmaWarpSpecializedAdapterINS1H_15DefaultEpilogueISJ_SK_SK_NS1G_6thread17LinearCombinationISJ_Li1EffLNS1L_9ScaleType4KindE0ELNS_15FloatRoundStyleE2ESJ_EENS1_15EpilogueDefaultEEEEEvvEEEEvNT_6ParamsE)
        /*121c*/ 	.short	0x0210
        /*121e*/ 	.short	0x0470


	//----- nvinfo : EIATTR_SW_WAR
	.align		4
.L_38:
        /*1220*/ 	.byte	0x04, 0x36
        /*1222*/ 	.short	(.L_40 - .L_39)
.L_39:
        /*1224*/ 	.word	0x00000008
.L_40:


//--------------------- .nv.callgraph             --------------------------
	.section	.nv.callgraph,"",@"SHT_CUDA_CALLGRAPH"
	.align	4
	.sectionentsize	8
	.align		4
        /*0000*/ 	.word	0x00000000
	.align		4
        /*0004*/ 	.word	0xffffffff
	.align		4
        /*0008*/ 	.word	0x00000000
	.align		4
        /*000c*/ 	.word	0xfffffffe
	.align		4
        /*0010*/ 	.word	0x00000000
	.align		4
        /*0014*/ 	.word	0xfffffffd
	.align		4
        /*0018*/ 	.word	0x00000000
	.align		4
        /*001c*/ 	.word	0xfffffffc


//--------------------- .nv.constant4             --------------------------
	.section	.nv.constant4,"a",@progbits
	.align	8
	.align		8
.nv.constant4:
        /*0000*/ 	.dword	_ZN40_INTERNAL_91ca714c_4_k_cu_040c03e2_294684cuda3std3__45__cpo5beginE
	.align		8
        /*0008*/ 	.dword	_ZN40_INTERNAL_91ca714c_4_k_cu_040c03e2_294684cuda3std3__45__cpo3endE
	.align		8
        /*0010*/ 	.dword	_ZN40_INTERNAL_91ca714c_4_k_cu_040c03e2_294684cuda3std3__45__cpo6cbeginE
	.align		8
        /*0018*/ 	.dword	_ZN40_INTERNAL_91ca714c_4_k_cu_040c03e2_294684cuda3std3__45__cpo4cendE
	.align		8
        /*0020*/ 	.dword	_ZN40_INTERNAL_91ca714c_4_k_cu_040c03e2_294684cuda3std3__442_GLOBAL__N__91ca714c_4_k_cu_040c03e2_294686ignoreE
	.align		8
        /*0028*/ 	.dword	_ZN40_INTERNAL_91ca714c_4_k_cu_040c03e2_294684cuda3std3__419piecewise_constructE
	.align		8
        /*0030*/ 	.dword	_ZN40_INTERNAL_91ca714c_4_k_cu_040c03e2_294684cuda3std3__48in_placeE
	.align		8
        /*0038*/ 	.dword	_ZN40_INTERNAL_91ca714c_4_k_cu_040c03e2_294684cuda3std6ranges3__45__cpo4swapE
	.align		8
        /*0040*/ 	.dword	_ZN40_INTERNAL_91ca714c_4_k_cu_040c03e2_294684cuda3std6ranges3__45__cpo9iter_moveE
	.align		8
        /*0048*/ 	.dword	_ZN40_INTERNAL_91ca714c_4_k_cu_040c03e2_294684cute7productE
	.align		8
        /*0050*/ 	.dword	_ZN40_INTERNAL_91ca714c_4_k_cu_040c03e2_294684cute1_E


//--------------------- .text._ZN7cutlass13device_kernelINS_4gemm6kernel13GemmUniversalIN4cute5tupleIJiiiiEEENS1_10collective13CollectiveMmaINS1_37MainloopSm90TmaGmmaWarpSpecializedFP8ILi18ENS5_IJNS4_1CILi1EEESB_SB_EEENS1_35KernelTmaWarpSpecializedCooperativeEEENS5_IJNSA_ILi128EEENSA_ILi256EEENSA_ILi32EEEEEENS_12float_e4m3_tENS5_IJlSB_lEEENS_12float_e5m2_tESK_NS4_8TiledMMAINS4_8MMA_AtomIJNS4_4SM904GMMA31MMA_64x256x32_F32E4M3E5M2_SS_TNILNSP_7ScaleInE1ELSR_1EEEEEENS4_6LayoutINS5_IJNSA_ILi2EEESB_SB_EEENS5_IJSB_NSA_ILi0EEESX_EEEEENS5_IJNS4_10UnderscoreES10_S10_EEEEENS4_13SM90_TMA_LOADENS4_14ComposedLayoutINS4_7SwizzleILi1ELi4ELi3EEENS4_18smem_ptr_flag_bitsILi8EEENSU_INS5_IJNSA_ILi8EEESH_EEENS5_IJSH_SB_EEEEEEEvNS4_8identityES13_S1D_vS1E_EENS_8epilogue10collective6detail29Sm90TmaWarpSpecializedAdapterINS1H_15DefaultEpilogueISJ_SK_SK_NS1G_6thread17LinearCombinationISJ_Li1EffLNS1L_9ScaleType4KindE0ELNS_15FloatRoundStyleE2ESJ_EENS1_15EpilogueDefaultEEEEEvvEEEEvNT_6ParamsE --------------------------
	.section	.text._ZN7cutlass13device_kernelINS_4gemm6kernel13GemmUniversalIN4cute5tupleIJiiiiEEENS1_10collective13CollectiveMmaINS1_37MainloopSm90TmaGmmaWarpSpecializedFP8ILi18ENS5_IJNS4_1CILi1EEESB_SB_EEENS1_35KernelTmaWarpSpecializedCooperativeEEENS5_IJNSA_ILi128EEENSA_ILi256EEENSA_ILi32EEEEEENS_12float_e4m3_tENS5_IJlSB_lEEENS_12float_e5m2_tESK_NS4_8TiledMMAINS4_8MMA_AtomIJNS4_4SM904GMMA31MMA_64x256x32_F32E4M3E5M2_SS_TNILNSP_7ScaleInE1ELSR_1EEEEEENS4_6LayoutINS5_IJNSA_ILi2EEESB_SB_EEENS5_IJSB_NSA_ILi0EEESX_EEEEENS5_IJNS4_10UnderscoreES10_S10_EEEEENS4_13SM90_TMA_LOADENS4_14ComposedLayoutINS4_7SwizzleILi1ELi4ELi3EEENS4_18smem_ptr_flag_bitsILi8EEENSU_INS5_IJNSA_ILi8EEESH_EEENS5_IJSH_SB_EEEEEEEvNS4_8identityES13_S1D_vS1E_EENS_8epilogue10collective6detail29Sm90TmaWarpSpecializedAdapterINS1H_15DefaultEpilogueISJ_SK_SK_NS1G_6thread17LinearCombinationISJ_Li1EffLNS1L_9ScaleType4KindE0ELNS_15FloatRoundStyleE2ESJ_EENS1_15EpilogueDefaultEEEEEvvEEEEvNT_6ParamsE,"ax",@progbits
	.align	128
.text._ZN7cutlass13device_kernelINS_4gemm6kernel13GemmUniversalIN4cute5tupleIJiiiiEEENS1_10collective13CollectiveMmaINS1_37MainloopSm90TmaGmmaWarpSpecializedFP8ILi18ENS5_IJNS4_1CILi1EEESB_SB_EEENS1_35KernelTmaWarpSpecializedCooperativeEEENS5_IJNSA_ILi128EEENSA_ILi256EEENSA_ILi32EEEEEENS_12float_e4m3_tENS5_IJlSB_lEEENS_12float_e5m2_tESK_NS4_8TiledMMAINS4_8MMA_AtomIJNS4_4SM904GMMA31MMA_64x256x32_F32E4M3E5M2_SS_TNILNSP_7ScaleInE1ELSR_1EEEEEENS4_6LayoutINS5_IJNSA_ILi2EEESB_SB_EEENS5_IJSB_NSA_ILi0EEESX_EEEEENS5_IJNS4_10UnderscoreES10_S10_EEEEENS4_13SM90_TMA_LOADENS4_14ComposedLayoutINS4_7SwizzleILi1ELi4ELi3EEENS4_18smem_ptr_flag_bitsILi8EEENSU_INS5_IJNSA_ILi8EEESH_EEENS5_IJSH_SB_EEEEEEEvNS4_8identityES13_S1D_vS1E_EENS_8epilogue10collective6detail29Sm90TmaWarpSpecializedAdapterINS1H_15DefaultEpilogueISJ_SK_SK_NS1G_6thread17LinearCombinationISJ_Li1EffLNS1L_9ScaleType4KindE0ELNS_15FloatRoundStyleE2ESJ_EENS1_15EpilogueDefaultEEEEEvvEEEEvNT_6ParamsE:
        .type           _ZN7cutlass13device_kernelINS_4gemm6kernel13GemmUniversalIN4cute5tupleIJiiiiEEENS1_10collective13CollectiveMmaINS1_37MainloopSm90TmaGmmaWarpSpecializedFP8ILi18ENS5_IJNS4_1CILi1EEESB_SB_EEENS1_35KernelTmaWarpSpecializedCooperativeEEENS5_IJNSA_ILi128EEENSA_ILi256EEENSA_ILi32EEEEEENS_12float_e4m3_tENS5_IJlSB_lEEENS_12float_e5m2_tESK_NS4_8TiledMMAINS4_8MMA_AtomIJNS4_4SM904GMMA31MMA_64x256x32_F32E4M3E5M2_SS_TNILNSP_7ScaleInE1ELSR_1EEEEEENS4_6LayoutINS5_IJNSA_ILi2EEESB_SB_EEENS5_IJSB_NSA_ILi0EEESX_EEEEENS5_IJNS4_10UnderscoreES10_S10_EEEEENS4_13SM90_TMA_LOADENS4_14ComposedLayoutINS4_7SwizzleILi1ELi4ELi3EEENS4_18smem_ptr_flag_bitsILi8EEENSU_INS5_IJNSA_ILi8EEESH_EEENS5_IJSH_SB_EEEEEEEvNS4_8identityES13_S1D_vS1E_EENS_8epilogue10collective6detail29Sm90TmaWarpSpecializedAdapterINS1H_15DefaultEpilogueISJ_SK_SK_NS1G_6thread17LinearCombinationISJ_Li1EffLNS1L_9ScaleType4KindE0ELNS_15FloatRoundStyleE2ESJ_EENS1_15EpilogueDefaultEEEEEvvEEEEvNT_6ParamsE,@function
        .size           _ZN7cutlass13device_kernelINS_4gemm6kernel13GemmUniversalIN4cute5tupleIJiiiiEEENS1_10collective13CollectiveMmaINS1_37MainloopSm90TmaGmmaWarpSpecializedFP8ILi18ENS5_IJNS4_1CILi1EEESB_SB_EEENS1_35KernelTmaWarpSpecializedCooperativeEEENS5_IJNSA_ILi128EEENSA_ILi256EEENSA_ILi32EEEEEENS_12float_e4m3_tENS5_IJlSB_lEEENS_12float_e5m2_tESK_NS4_8TiledMMAINS4_8MMA_AtomIJNS4_4SM904GMMA31MMA_64x256x32_F32E4M3E5M2_SS_TNILNSP_7ScaleInE1ELSR_1EEEEEENS4_6LayoutINS5_IJNSA_ILi2EEESB_SB_EEENS5_IJSB_NSA_ILi0EEESX_EEEEENS5_IJNS4_10UnderscoreES10_S10_EEEEENS4_13SM90_TMA_LOADENS4_14ComposedLayoutINS4_7SwizzleILi1ELi4ELi3EEENS4_18smem_ptr_flag_bitsILi8EEENSU_INS5_IJNSA_ILi8EEESH_EEENS5_IJSH_SB_EEEEEEEvNS4_8identityES13_S1D_vS1E_EENS_8epilogue10collective6detail29Sm90TmaWarpSpecializedAdapterINS1H_15DefaultEpilogueISJ_SK_SK_NS1G_6thread17LinearCombinationISJ_Li1EffLNS1L_9ScaleType4KindE0ELNS_15FloatRoundStyleE2ESJ_EENS1_15EpilogueDefaultEEEEEvvEEEEvNT_6ParamsE,(.L_x_358 - _ZN7cutlass13device_kernelINS_4gemm6kernel13GemmUniversalIN4cute5tupleIJiiiiEEENS1_10collective13CollectiveMmaINS1_37MainloopSm90TmaGmmaWarpSpecializedFP8ILi18ENS5_IJNS4_1CILi1EEESB_SB_EEENS1_35KernelTmaWarpSpecializedCooperativeEEENS5_IJNSA_ILi128EEENSA_ILi256EEENSA_ILi32EEEEEENS_12float_e4m3_tENS5_IJlSB_lEEENS_12float_e5m2_tESK_NS4_8TiledMMAINS4_8MMA_AtomIJNS4_4SM904GMMA31MMA_64x256x32_F32E4M3E5M2_SS_TNILNSP_7ScaleInE1ELSR_1EEEEEENS4_6LayoutINS5_IJNSA_ILi2EEESB_SB_EEENS5_IJSB_NSA_ILi0EEESX_EEEEENS5_IJNS4_10UnderscoreES10_S10_EEEEENS4_13SM90_TMA_LOADENS4_14ComposedLayoutINS4_7SwizzleILi1ELi4ELi3EEENS4_18smem_ptr_flag_bitsILi8EEENSU_INS5_IJNSA_ILi8EEESH_EEENS5_IJSH_SB_EEEEEEEvNS4_8identityES13_S1D_vS1E_EENS_8epilogue10collective6detail29Sm90TmaWarpSpecializedAdapterINS1H_15DefaultEpilogueISJ_SK_SK_NS1G_6thread17LinearCombinationISJ_Li1EffLNS1L_9ScaleType4KindE0ELNS_15FloatRoundStyleE2ESJ_EENS1_15EpilogueDefaultEEEEEvvEEEEvNT_6ParamsE)
        .other          _ZN7cutlass13device_kernelINS_4gemm6kernel13GemmUniversalIN4cute5tupleIJiiiiEEENS1_10collective13CollectiveMmaINS1_37MainloopSm90TmaGmmaWarpSpecializedFP8ILi18ENS5_IJNS4_1CILi1EEESB_SB_EEENS1_35KernelTmaWarpSpecializedCooperativeEEENS5_IJNSA_ILi128EEENSA_ILi256EEENSA_ILi32EEEEEENS_12float_e4m3_tENS5_IJlSB_lEEENS_12float_e5m2_tESK_NS4_8TiledMMAINS4_8MMA_AtomIJNS4_4SM904GMMA31MMA_64x256x32_F32E4M3E5M2_SS_TNILNSP_7ScaleInE1ELSR_1EEEEEENS4_6LayoutINS5_IJNSA_ILi2EEESB_SB_EEENS5_IJSB_NSA_ILi0EEESX_EEEEENS5_IJNS4_10UnderscoreES10_S10_EEEEENS4_13SM90_TMA_LOADENS4_14ComposedLayoutINS4_7SwizzleILi1ELi4ELi3EEENS4_18smem_ptr_flag_bitsILi8EEENSU_INS5_IJNSA_ILi8EEESH_EEENS5_IJSH_SB_EEEEEEEvNS4_8identityES13_S1D_vS1E_EENS_8epilogue10collective6detail29Sm90TmaWarpSpecializedAdapterINS1H_15DefaultEpilogueISJ_SK_SK_NS1G_6thread17LinearCombinationISJ_Li1EffLNS1L_9ScaleType4KindE0ELNS_15FloatRoundStyleE2ESJ_EENS1_15EpilogueDefaultEEEEEvvEEEEvNT_6ParamsE,@"STO_CUDA_ENTRY STV_DEFAULT"
_ZN7cutlass13device_kernelINS_4gemm6kernel13GemmUniversalIN4cute5tupleIJiiiiEEENS1_10collective13CollectiveMmaINS1_37MainloopSm90TmaGmmaWarpSpecializedFP8ILi18ENS5_IJNS4_1CILi1EEESB_SB_EEENS1_35KernelTmaWarpSpecializedCooperativeEEENS5_IJNSA_ILi128EEENSA_ILi256EEENSA_ILi32EEEEEENS_12float_e4m3_tENS5_IJlSB_lEEENS_12float_e5m2_tESK_NS4_8TiledMMAINS4_8MMA_AtomIJNS4_4SM904GMMA31MMA_64x256x32_F32E4M3E5M2_SS_TNILNSP_7ScaleInE1ELSR_1EEEEEENS4_6LayoutINS5_IJNSA_ILi2EEESB_SB_EEENS5_IJSB_NSA_ILi0EEESX_EEEEENS5_IJNS4_10UnderscoreES10_S10_EEEEENS4_13SM90_TMA_LOADENS4_14ComposedLayoutINS4_7SwizzleILi1ELi4ELi3EEENS4_18smem_ptr_flag_bitsILi8EEENSU_INS5_IJNSA_ILi8EEESH_EEENS5_IJSH_SB_EEEEEEEvNS4_8identityES13_S1D_vS1E_EENS_8epilogue10collective6detail29Sm90TmaWarpSpecializedAdapterINS1H_15DefaultEpilogueISJ_SK_SK_NS1G_6thread17LinearCombinationISJ_Li1EffLNS1L_9ScaleType4KindE0ELNS_15FloatRoundStyleE2ESJ_EENS1_15EpilogueDefaultEEEEEvvEEEEvNT_6ParamsE:
[----:B------:R-:W0:Y:S02]  /*0000*/  LDC R1, c[0x0][0x28] ;  /* 0x00000a00ff017b82 */ /* 0x000e240000000800 */
[----:B0-----:R-:W-:Y:S01]  /*0010*/  VIADD R1, R1, 0xffffff00 ;  /* 0xffffff0001017836 */ /* 0x001fe20000000000 */
[----:B------:R-:W0:Y:S01]  /*0020*/  S2R R2, SR_TID.X ;  /* 0x0000000000027919 */ /* 0x000e220000002100 */
[----:B------:R-:W-:Y:S01]  /*0030*/  ELECT P0, URZ, PT ;  /* 0x00000000003f782f */ /* 0x000fe20003800000 */
[----:B------:R-:W-:Y:S01]  /*0040*/  BSSY B0, `(.L_x_0) ;  /* 0x0000015000007945 */ /* 0x000fe20003800000 */
[--C-:B0-----:R-:W-:Y:S02]  /*0050*/  SHF.R.U32.HI R0, RZ, 0x5, R2.reuse ;  /* 0x00000005ff007819 */ /* 0x101fe40000011602 */
[----:B------:R-:W-:-:S03]  /*0060*/  SHF.R.U32.HI R2, RZ, 0x7, R2 ;  /* 0x00000007ff027819 */ /* 0x000fc60000011602 */
[----:B------:R-:W0:Y:S04]  /*0070*/  SHFL.IDX PT, R3, R0, RZ, 0x1f ;  /* 0x00001fff00037589 */ /* 0x000e2800000e0000 */
[----:B------:R-:W1:Y:S01]  /*0080*/  SHFL.IDX PT, R2, R2, RZ, 0x1f ;  /* 0x00001fff02027589 */ /* 0x000e6200000e0000 */
[----:B0-----:R-:W-:Y:S02]  /*0090*/  R2UR UR4, R3 ;  /* 0x00000000030472ca */ /* 0x001fe400000e0000 */
[----:B-1----:R-:W-:-:S11]  /*00a0*/  R2UR UR6, R2 ;  /* 0x00000000020672ca */ /* 0x002fd600000e0000 */
[----:B------:R-:W-:Y:S02]  /*00b0*/  USHF.R.S32.HI UR5, URZ, 0x1f, UR4 ;  /* 0x0000001f3f057899 */ /* 0x000fe40008011404 */
[----:B------:R-:W-:Y:S02]  /*00c0*/  ISETP.NE.OR P0, PT, RZ, UR4, !P0 ;  /* 0x00000004ff007c0c */ /* 0x000fe4000c705670 */
[----:B------:R-:W-:-:S04]  /*00d0*/  ULEA.HI UR5, UR5, UR4, URZ, 0x2 ;  /* 0x0000000405057291 */ /* 0x000fc8000f8f103f */
[----:B------:R-:W-:-:S04]  /*00e0*/  ULOP3.LUT UR5, UR5, 0xfffffffc, URZ, 0xc0, !UPT ;  /* 0xfffffffc05057892 */ /* 0x000fc8000f8ec03f */
[----:B------:R-:W-:-:S03]  /*00f0*/  UIADD3 UR8, UR4, -UR5, URZ ;  /* 0x8000000504087290 */ /* 0x000fc6000fffe03f */
[----:B------:R-:W-:Y:S09]  /*0100*/  @P0 BRA `(.L_x_1) ;  /* 0x0000000000200947 */ /* 0x000ff20003800000 */
[----:B------:R-:W-:Y:S02]  /*0110*/  ULDC.64 UR4, c[0x0][0x198] ;  /* 0x0000660000047ab9 */ /* 0x000fe40000000a00 */
[----:B------:R-:W-:Y:S02]  /*0120*/  UIADD3 UR10, UP0, UR4, 0xf0, URZ ;  /* 0x000000f0040a7890 */ /* 0x000fe4000ff1e03f */
[----:B------:R-:W-:Y:S02]  /*0130*/  UIADD3 UR4, UP1, UR4, 0x1f0, URZ ;  /* 0x000001f004047890 */ /* 0x000fe4000ff3e03f */
[----:B------:R-:W-:Y:S02]  /*0140*/  UIADD3.X UR11, URZ, UR5, URZ, UP0, !UPT ;  /* 0x000000053f0b7290 */ /* 0x000fe400087fe43f */
[----:B------:R-:W-:-:S07]  /*0150*/  UIADD3.X UR5, URZ, UR5, URZ, UP1, !UPT ;  /* 0x000000053f057290 */ /* 0x000fce0008ffe43f */
[----:B------:R0:W-:Y:S02]  /*0160*/  UTMACCTL.PF [UR10] ;  /* 0x000000000a0079b9 */ /* 0x0001e40008040000 */
[----:B------:R0:W-:Y:S02]  /*0170*/  UTMACCTL.PF [UR4] ;  /* 0x00000000040079b9 */ /* 0x0001e40008040000 */
[----:B0-----:R-:W-:Y:S01]  /*0180*/  NOP ;  /* 0x0000000000007918 */ /* 0x001fe20000000000 */
.L_x_1:
[----:B------:R-:W-:Y:S05]  /*0190*/  BSYNC B0 ;  /* 0x0000000000007941 */ /* 0x000fea0003800000 */
.L_x_0:
[----:B------:R-:W0:Y:S01]  /*01a0*/  SHFL.IDX PT, R2, R0, RZ, 0x1f ;  /* 0x00001fff00027589 */ /* 0x000e2200000e0000 */
[----:B------:R-:W-:Y:S01]  /*01b0*/  UISETP.NE.AND UP0, UPT, UR8, 0x3, UPT ;  /* 0x000000030800788c */ /* 0x000fe2000bf05270 */
[----:B------:R-:W-:Y:S01]  /*01c0*/  ISETP.NE.AND P1, PT, RZ, UR6, PT ;  /* 0x00000006ff007c0c */ /* 0x000fe2000bf25270 */
[----:B------:R-:W-:Y:S02]  /*01d0*/  UIADD3 UR10, UR6, -0x1, URZ ;  /* 0xffffffff060a7890 */ /* 0x000fe4000fffe03f */
[----:B------:R-:W-:Y:S02]  /*01e0*/  UISETP.EQ.OR UP0, UPT, UR8, URZ, !UP0 ;  /* 0x0000003f0800728c */ /* 0x000fe4000c702670 */
[----:B------:R-:W-:Y:S02]  /*01f0*/  UISETP.GE.U32.AND UP1, UPT, UR10, 0x2, UPT ;  /* 0x000000020a00788c */ /* 0x000fe4000bf26070 */
[----:B------:R-:W-:-:S04]  /*0200*/  UISETP.EQ.AND UP0, UPT, UR6, URZ, UP0 ;  /* 0x0000003f0600728c */ /* 0x000fc80008702270 */
[----:B------:R-:W-:-:S04]  /*0210*/  USEL UR13, URZ, 0x1, !UP0 ;  /* 0x000000013f0d7887 */ /* 0x000fc8000c000000 */
[----:B------:R-:W-:Y:S01]  /*0220*/  USEL UR13, UR13, 0x2, UP1 ;  /* 0x000000020d0d7887 */ /* 0x000fe20008800000 */
[----:B0-----:R-:W-:-:S13]  /*0230*/  ISETP.NE.AND P0, PT, R2, RZ, PT ;  /* 0x000000ff0200720c */ /* 0x001fda0003f05270 */
[----:B------:R-:W-:Y:S05]  /*0240*/  @P0 BRA `(.L_x_2) ;  /* 0x0000000000d40947 */ /* 0x000fea0003800000 */
[----:B------:R-:W-:Y:S01]  /*0250*/  ELECT P0, URZ, PT ;  /* 0x00000000003f782f */ /* 0x000fe20003800000 */
[----:B------:R-:W-:-:S12]  /*0260*/  BSSY B0, `(.L_x_2) ;  /* 0x0000033000007945 */ /* 0x000fd80003800000 */
[----:B------:R-:W-:Y:S05]  /*0270*/  @!P0 BRA `(.L_x_3) ;  /* 0x0000000000c48947 */ /* 0x000fea0003800000 */
[----:B------:R-:W0:Y:S01]  /*0280*/  S2UR UR9, SR_CgaCtaId ;  /* 0x00000000000979c3 */ /* 0x000e220000008800 */
[----:B------:R-:W-:Y:S01]  /*0290*/  UMOV UR4, 0x400 ;  /* 0x0000040000047882 */ /* 0x000fe20000000000 */
[----:B------:R-:W-:Y:S01]  /*02a0*/  UMOV UR5, 0x1 ;  /* 0x0000000100057882 */ /* 0x000fe20000000000 */
[----:B------:R-:W-:Y:S02]  /*02b0*/  UMOV UR6, 0x100 ;  /* 0x0000010000067882 */ /* 0x000fe40000000000 */
[----:B------:R-:W-:-:S04]  /*02c0*/  UIADD3 UR6, -UR6, 0x100000, URZ ;  /* 0x0010000006067890 */ /* 0x000fc8000fffe13f */
[----:B------:R-:W-:Y:S02]  /*02d0*/  USHF.L.U32 UR7, UR6, 0xb, URZ ;  /* 0x0000000b06077899 */ /* 0x000fe4000800063f */
[----:B------:R-:W-:Y:S02]  /*02e0*/  USHF.L.U32 UR6, UR6, 0x1, URZ ;  /* 0x0000000106067899 */ /* 0x000fe4000800063f */
[----:B0-----:R-:W-:Y:S02]  /*02f0*/  ULEA UR9, UR9, UR4, 0x18 ;  /* 0x0000000409097291 */ /* 0x001fe4000f8ec03f */
[----:B------:R-:W-:-:S04]  /*0300*/  UIADD3 UR4, -UR5, 0x100000, URZ ;  /* 0x0010000005047890 */ /* 0x000fc8000fffe13f */
[----:B------:R-:W-:Y:S02]  /*0310*/  USHF.L.U32 UR5, UR4, 0xb, URZ ;  /* 0x0000000b04057899 */ /* 0x000fe4000800063f */
[----:B------:R-:W-:Y:S01]  /*0320*/  USHF.L.U32 UR4, UR4, 0x1, URZ ;  /* 0x0000000104047899 */ /* 0x000fe2000800063f */
[----:B------:R-:W0:Y:S11]  /*0330*/  FENCE.VIEW.ASYNC.S ;  /* 0x00000000000073c6 */ /* 0x000e360000000000 */
[----:B0-----:R0:W1:Y:S01]  /*0340*/  SYNCS.EXCH.64 URZ, [UR9], UR4 ;  /* 0x00000004093f75b2 */ /* 0x0010620008000100 */
[----:B------:R0:W2:Y:S01]  /*0350*/  SYNCS.EXCH.64 URZ, [UR9+0x90], UR6 ;  /* 0x00009006093f75b2 */ /* 0x0000a20008000100 */
[----:B------:R0:W3:Y:S01]  /*0360*/  SYNCS.EXCH.64 URZ, [UR9+0x8], UR4 ;  /* 0x00000804093f75b2 */ /* 0x0000e20008000100 */
[----:B------:R0:W4:Y:S01]  /*0370*/  SYNCS.EXCH.64 URZ, [UR9+0x98], UR6 ;  /* 0x00009806093f75b2 */ /* 0x0001220008000100 */
[----:B------:R0:W0:Y:S01]  /*0380*/  SYNCS.EXCH.64 URZ, [UR9+0x10], UR4 ;  /* 0x00001004093f75b2 */ /* 0x0000220008000100 */
        /* <DEDUP_REMOVED lines=31> */
[----:B-1234-:R-:W-:Y:S01]  /*0580*/  NOP ;  /* 0x0000000000007918 */ /* 0x01efe20000000000 */
.L_x_3:
[----:B0-----:R-:W-:Y:S05]  /*0590*/  BSYNC B0 ;  /* 0x0000000000007941 */ /* 0x001fea0003800000 */
.L_x_2:
[----:B------:R-:W0:Y:S01]  /*05a0*/  SHFL.IDX PT, R0, R0, RZ, 0x1f ;  /* 0x00001fff00007589 */ /* 0x000e2200000e0000 */
[----:B------:R-:W1:Y:S01]  /*05b0*/  LDC R2, c[0x0][0x65c] ;  /* 0x00019700ff027b82 */ /* 0x000e620000000800 */
[----:B------:R-:W-:Y:S01]  /*05c0*/  ELECT P0, URZ, PT ;  /* 0x00000000003f782f */ /* 0x000fe20003800000 */
[----:B------:R-:W-:Y:S01]  /*05d0*/  IMAD.MOV.U32 R3, RZ, RZ, RZ ;  /* 0x000000ffff037224 */ /* 0x000fe200078e00ff */
[----:B------:R-:W-:Y:S01]  /*05e0*/  UMOV UR4, 0x20 ;  /* 0x0000002000047882 */ /* 0x000fe20000000000 */
[----:B------:R-:W-:Y:S01]  /*05f0*/  NOP ;  /* 0x0000000000007918 */ /* 0x000fe20000000000 */
[----:B------:R-:W-:Y:S01]  /*0600*/  NOP ;  /* 0x0000000000007918 */ /* 0x000fe20000000000 */
[----:B0-----:R-:W-:Y:S02]  /*0610*/  ISETP.NE.OR P0, PT, R0, RZ, !P0 ;  /* 0x000000ff0000720c */ /* 0x001fe40004705670 */
[----:B-1----:R-:W-:Y:S01]  /*0620*/  ISETP.NE.AND P2, PT, R2, 0x1, PT ;  /* 0x000000010200780c */ /* 0x002fe20003f45270 */
[----:B------:R-:W0:Y:S01]  /*0630*/  S2R R0, SR_CTAID.Y ;  /* 0x0000000000007919 */ /* 0x000e220000002600 */
[----:B------:R-:W1:Y:S09]  /*0640*/  S2R R2, SR_CTAID.X ;  /* 0x0000000000027919 */ /* 0x000e720000002500 */
[----:B------:R-:W-:Y:S01]  /*0650*/  VOTEU.ALL UP0, P0 ;  /* 0x00000000003f7886 */ /* 0x000fe20000000000 */
[----:B------:R-:W-:Y:S01]  /*0660*/  VOTEU.ALL UP1, P0 ;  /* 0x00000000003f7886 */ /* 0x000fe20000020000 */
[----:B------:R-:W1:Y:S01]  /*0670*/  @P2 LDC R7, c[0x0][0x10] ;  /* 0x00000400ff072b82 */ /* 0x000e620000000800 */
[----:B------:R-:W-:-:S02]  /*0680*/  @P2 IMAD.MOV.U32 R5, RZ, RZ, RZ ;  /* 0x000000ffff052224 */ /* 0x000fc400078e00ff */
[----:B------:R-:W-:Y:S01]  /*0690*/  @P2 IMAD.MOV.U32 R11, RZ, RZ, RZ ;  /* 0x000000ffff0b2224 */ /* 0x000fe200078e00ff */
[----:B------:R-:W-:Y:S01]  /*06a0*/  @!UP0 UMOV UR6, 0x400 ;  /* 0x0000040000068882 */ /* 0x000fe20000000000 */
[----:B------:R-:W-:-:S04]  /*06b0*/  @!UP0 UIADD3 UR4, -UR4, 0x100000, URZ ;  /* 0x0010000004048890 */ /* 0x000fc8000fffe13f */
[----:B------:R-:W-:Y:S02]  /*06c0*/  @!UP0 USHF.L.U32 UR5, UR4, 0xb, URZ ;  /* 0x0000000b04058899 */ /* 0x000fe4000800063f */
[----:B------:R-:W-:Y:S01]  /*06d0*/  @!UP0 USHF.L.U32 UR4, UR4, 0x1, URZ ;  /* 0x0000000104048899 */ /* 0x000fe2000800063f */
[----:B------:R-:W2:Y:S08]  /*06e0*/  @!P2 LDC R9, c[0x0][0xc] ;  /* 0x00000300ff09ab82 */ /* 0x000eb00000000800 */
[----:B------:R-:W3:Y:S01]  /*06f0*/  @!UP0 S2UR UR7, SR_CgaCtaId ;  /* 0x00000000000789c3 */ /* 0x000ee20000008800 */
[----:B0-----:R-:W-:-:S04]  /*0700*/  @P2 IMAD.MOV.U32 R4, RZ, RZ, R0 ;  /* 0x000000ffff042224 */ /* 0x001fc800078e0000 */
[----:B-1----:R-:W-:-:S04]  /*0710*/  @P2 IMAD.WIDE.U32 R6, R2, R7, R4 ;  /* 0x0000000702062225 */ /* 0x002fc800078e0004 */
[----:B------:R-:W-:Y:S02]  /*0720*/  @P2 IMAD.MOV.U32 R16, RZ, RZ, R6 ;  /* 0x000000ffff102224 */ /* 0x000fe400078e0006 */
[----:B------:R-:W-:Y:S02]  /*0730*/  @P2 IMAD.IADD R17, R7, 0x1, R11 ;  /* 0x0000000107112824 */ /* 0x000fe400078e020b */
[----:B--2---:R-:W-:-:S04]  /*0740*/  @!P2 IMAD.WIDE.U32 R4, R9, R0, R2 ;  /* 0x000000000904a225 */ /* 0x004fc800078e0002 */
[----:B------:R-:W-:Y:S02]  /*0750*/  @!P2 IMAD.MOV.U32 R16, RZ, RZ, R4 ;  /* 0x000000ffff10a224 */ /* 0x000fe400078e0004 */
[----:B------:R-:W-:Y:S01]  /*0760*/  @!P2 IMAD.MOV.U32 R17, RZ, RZ, R5 ;  /* 0x000000ffff11a224 */ /* 0x000fe200078e0005 */
[----:B---3--:R-:W-:Y:S02]  /*0770*/  @!UP0 ULEA UR6, UR7, UR6, 0x18 ;  /* 0x0000000607068291 */ /* 0x008fe4000f8ec03f */
[----:B------:R0:W-:Y:S01]  /*0780*/  STL [R1+0x7c], R16 ;  /* 0x00007c1001007387 */ /* 0x0001e20000100800 */
[----:B------:R-:W-:-:S03]  /*0790*/  VOTEU.ALL UP0, P0 ;  /* 0x00000000003f7886 */ /* 0x000fc60000000000 */
[----:B------:R0:W-:Y:S04]  /*07a0*/  STL [R1+0x78], R17 ;  /* 0x0000781101007387 */ /* 0x0001e80000100800 */
[----:B------:R-:W1:Y:S02]  /*07b0*/  FENCE.VIEW.ASYNC.S ;  /* 0x00000000000073c6 */ /* 0x000e640000000000 */
[----:B-1----:R0:W1:Y:S01]  /*07c0*/  @!UP0 SYNCS.EXCH.64 URZ, [UR6+0x130], UR4 ;  /* 0x00013004063f85b2 */ /* 0x0020620008000100 */
[----:B------:R0:W1:Y:S01]  /*07d0*/  @!UP1 SYNCS.EXCH.64 URZ, [UR6+0x138], UR4 ;  /* 0x00013804063f95b2 */ /* 0x0000620008000100 */
[----:B------:R-:W-:Y:S01]  /*07e0*/  NOP ;  /* 0x0000000000007918 */ /* 0x000fe20000000000 */
[----:B-1----:R-:W-:Y:S06]  /*07f0*/  BAR.SYNC.DEFER_BLOCKING 0x0 ;  /* 0x0000000000007b1d */ /* 0x002fec0000010000 */
[----:B0-----:R-:W-:Y:S05]  /*0800*/  @!P1 BRA `(.L_x_4) ;  /* 0x000000e000709947 */ /* 0x001fea0003800000 */
[----:B------:R-:W-:-:S06]  /*0810*/  UISETP.GT.U32.AND UP0, UPT, UR10, 0x1, UPT ;  /* 0x000000010a00788c */ /* 0x000fcc000bf04070 */
[----:B------:R-:W-:-:S13]  /*0820*/  PLOP3.LUT P0, PT, PT, PT, UP0, 0x80, 0x0 ;  /* 0x000000000000781c */ /* 0x000fda0003f0f008 */
[----:B------:R-:W-:Y:S05]  /*0830*/  @P0 EXIT ;  /* 0x000000000000094d */ /* 0x000fea0003800000 */
[----:B------:R-:W-:Y:S01]  /*0840*/  IMAD.MOV.U32 R6, RZ, RZ, -0x1 ;  /* 0xffffffffff067424 */ /* 0x000fe200078e00ff */
[----:B------:R-:W-:Y:S01]  /*0850*/  ULDC.64 UR4, c[0x0][0x650] ;  /* 0x0001940000047ab9 */ /* 0x000fe20000000a00 */
[----:B------:R-:W-:Y:S01]  /*0860*/  IMAD.MOV.U32 R5, RZ, RZ, -0x1 ;  /* 0xffffffffff057424 */ /* 0x000fe200078e00ff */
[----:B------:R-:W-:Y:S01]  /*0870*/  ISETP.GE.U32.AND P0, PT, R16, UR4, PT ;  /* 0x0000000410007c0c */ /* 0x000fe2000bf06070 */
[----:B------:R-:W-:Y:S01]  /*0880*/  UMOV UR22, 0xffffffff ;  /* 0xffffffff00167882 */ /* 0x000fe20000000000 */
[----:B------:R0:W-:Y:S01]  /*0890*/  STL [R1+0x84], R6 ;  /* 0x0000840601007387 */ /* 0x0001e20000100800 */
[----:B------:R-:W-:Y:S02]  /*08a0*/  PRMT R4, RZ, 0x7610, R4 ;  /* 0x00007610ff047816 */ /* 0x000fe40000000004 */
[----:B------:R-:W-:Y:S01]  /*08b0*/  ISETP.GE.U32.AND.EX P0, PT, R17, UR5, PT, P0 ;  /* 0x0000000511007c0c */ /* 0x000fe2000bf06100 */
[----:B------:R0:W-:-:S12]  /*08c0*/  STL [R1+0x80], R5 ;  /* 0x0000800501007387 */ /* 0x0001d80000100800 */
[----:B0-----:R-:W-:Y:S05]  /*08d0*/  @P0 BRA `(.L_x_5) ;  /* 0x0000000400680947 */ /* 0x001fea0003800000 */
[----:B------:R-:W0:Y:S01]  /*08e0*/  LDC.64 R12, c[0x0][0x628] ;  /* 0x00018a00ff0c7b82 */ /* 0x000e220000000a00 */
[----:B------:R-:W-:Y:S02]  /*08f0*/  IMAD.MOV.U32 R4, RZ, RZ, R16 ;  /* 0x000000ffff047224 */ /* 0x000fe400078e0010 */
[----:B------:R-:W-:-:S05]  /*0900*/  IMAD.MOV.U32 R5, RZ, RZ, R17 ;  /* 0x000000ffff057224 */ /* 0x000fca00078e0011 */
[----:B------:R-:W1:Y:S08]  /*0910*/  LDC R10, c[0x0][0x630] ;  /* 0x00018c00ff0a7b82 */ /* 0x000e700000000800 */
[----:B------:R-:W2:Y:S01]  /*0920*/  LDC.64 R14, c[0x0][0x620] ;  /* 0x00018800ff0e7b82 */ /* 0x000ea20000000a00 */
[----:B0-----:R-:W-:-:S04]  /*0930*/  ISETP.NE.U32.AND P0, PT, R12, RZ, PT ;  /* 0x000000ff0c00720c */ /* 0x001fc80003f05070 */
[----:B------:R-:W-:-:S13]  /*0940*/  ISETP.NE.AND.EX P0, PT, R13, RZ, PT, P0 ;  /* 0x000000ff0d00720c */ /* 0x000fda0003f05300 */
[----:B-12---:R-:W-:Y:S05]  /*0950*/  @!P0 BRA `(.L_x_6) ;  /* 0x0000000000288947 */ /* 0x006fea0003800000 */
[----:B------:R-:W0:Y:S02]  /*0960*/  LDC R9, c[0x0][0x634] ;  /* 0x00018d00ff097b82 */ /* 0x000e240000000800 */
[----:B0-----:R-:W-:-:S05]  /*0970*/  IADD3 R9, P0, R16, R9, RZ ;  /* 0x0000000910097210 */ /* 0x001fca0007f1e0ff */
[----:B------:R-:W-:-:S04]  /*0980*/  IMAD.X R11, RZ, RZ, R17, P0 ;  /* 0x000000ffff0b7224 */ /* 0x000fc800000e0611 */
[----:B------:R-:W-:-:S04]  /*0990*/  IMAD.WIDE.U32 R4, R11, R12, RZ ;  /* 0x0000000c0b047225 */ /* 0x000fc800078e00ff */
[----:B------:R-:W-:-:S04]  /*09a0*/  IMAD.WIDE.U32 R6, P0, R9, R13, R4 ;  /* 0x0000000d09067225 */ /* 0x000fc80007800004 */
[----:B------:R-:W-:-:S04]  /*09b0*/  IMAD.WIDE.U32 R4, R9, R12, RZ ;  /* 0x0000000c09047225 */ /* 0x000fc800078e00ff */
[----:B------:R-:W-:Y:S01]  /*09c0*/  IMAD.X R9, RZ, RZ, RZ, P0 ;  /* 0x000000ffff097224 */ /* 0x000fe200000e06ff */
[----:B------:R-:W-:Y:S01]  /*09d0*/  IADD3 RZ, P0, R5, R6, RZ ;  /* 0x0000000605ff7210 */ /* 0x000fe20007f1e0ff */
[----:B------:R-:W-:-:S04]  /*09e0*/  IMAD.MOV.U32 R8, RZ, RZ, R7 ;  /* 0x000000ffff087224 */ /* 0x000fc800078e0007 */
[----:B------:R-:W-:-:S08]  /*09f0*/  IMAD.WIDE.U32.X R4, R11, R13, R8, P0 ;  /* 0x0000000d0b047225 */ /* 0x000fd000000e0408 */
.L_x_6:
[-CC-:B------:R-:W-:Y:S01]  /*0a00*/  SHF.R.U64 R24, R4, R10.reuse, R5.reuse ;  /* 0x0000000a04187219 */ /* 0x180fe20000001205 */
[----:B------:R-:W0:Y:S01]  /*0a10*/  LDC R8, c[0x0][0x618] ;  /* 0x00018600ff087b82 */ /* 0x000e220000000800 */
[----:B------:R-:W-:Y:S01]  /*0a20*/  SHF.R.U32.HI R4, RZ, R10, R5 ;  /* 0x0000000aff047219 */ /* 0x000fe20000011605 */
[----:B------:R-:W-:Y:S01]  /*0a30*/  ULDC UR4, c[0x0][0x150] ;  /* 0x0000540000047ab9 */ /* 0x000fe20000000800 */
[----:B------:R-:W-:Y:S01]  /*0a40*/  IADD3 R9, P0, RZ, -R24, RZ ;  /* 0x80000018ff097210 */ /* 0x000fe20007f1e0ff */
[----:B------:R-:W-:Y:S01]  /*0a50*/  IMAD.MOV.U32 R5, RZ, RZ, R17 ;  /* 0x000000ffff057224 */ /* 0x000fe200078e0011 */
[----:B------:R-:W-:-:S03]  /*0a60*/  I2FP.F32.U32 R3, R2 ;  /* 0x0000000200037245 */ /* 0x000fc60000201000 */
[----:B------:R-:W1:Y:S01]  /*0a70*/  LDC.64 R18, c[0x0][0x640] ;  /* 0x00019000ff127b82 */ /* 0x000e620000000a00 */
[----:B------:R-:W-:Y:S02]  /*0a80*/  IMAD.X R11, RZ, RZ, ~R4, P0 ;  /* 0x000000ffff0b7224 */ /* 0x000fe400000e0e04 */
[----:B------:R-:W-:Y:S01]  /*0a90*/  FMUL R3, R3, UR4 ;  /* 0x0000000403037c20 */ /* 0x000fe20008400000 */
[----:B------:R-:W-:Y:S01]  /*0aa0*/  IMAD.MOV.U32 R4, RZ, RZ, R16 ;  /* 0x000000ffff047224 */ /* 0x000fe200078e0010 */
[----:B------:R-:W-:Y:S01]  /*0ab0*/  ULDC UR4, c[0x0][0x154] ;  /* 0x0000550000047ab9 */ /* 0x000fe20000000800 */
[-C--:B------:R-:W-:Y:S02]  /*0ac0*/  IMAD R6, R11, R14.reuse, RZ ;  /* 0x0000000e0b067224 */ /* 0x080fe400078e02ff */
[C---:B------:R-:W-:Y:S01]  /*0ad0*/  IMAD.WIDE.U32 R4, R9.reuse, R14, R4 ;  /* 0x0000000e09047225 */ /* 0x040fe200078e0004 */
[----:B------:R-:W2:Y:S01]  /*0ae0*/  LDC R10, c[0x0][0x608] ;  /* 0x00018200ff0a7b82 */ /* 0x000ea20000000800 */
[----:B------:R-:W3:Y:S02]  /*0af0*/  F2I.U32.TRUNC.NTZ R3, R3 ;  /* 0x0000000300037305 */ /* 0x000ee4000020f000 */
[----:B------:R-:W-:-:S04]  /*0b00*/  IMAD R9, R9, R15, R6 ;  /* 0x0000000f09097224 */ /* 0x000fc800078e0206 */
[----:B------:R-:W-:Y:S01]  /*0b10*/  IMAD.IADD R5, R5, 0x1, R9 ;  /* 0x0000000105057824 */ /* 0x000fe200078e0209 */
[----:B------:R-:W4:Y:S01]  /*0b20*/  LDC R7, c[0x0][0x144] ;  /* 0x00005100ff077b82 */ /* 0x000f220000000800 */
[----:B------:R-:W-:-:S03]  /*0b30*/  IMAD.MOV.U32 R9, RZ, RZ, 0x1 ;  /* 0x00000001ff097424 */ /* 0x000fc600078e00ff */
[----:B0-----:R-:W-:Y:S02]  /*0b40*/  SHF.R.U64 R12, R4, R8, R5 ;  /* 0x00000008040c7219 */ /* 0x001fe40000001205 */
[----:B------:R-:W-:Y:S02]  /*0b50*/  I2FP.F32.U32 R4, R0 ;  /* 0x0000000000047245 */ /* 0x000fe40000201000 */
[----:B------:R-:W0:Y:S01]  /*0b60*/  LDC R14, c[0x0][0x658] ;  /* 0x00019600ff0e7b82 */ /* 0x000e220000000800 */
[----:B-1----:R-:W-:Y:S01]  /*0b70*/  ISETP.NE.U32.AND P0, PT, R18, RZ, PT ;  /* 0x000000ff1200720c */ /* 0x002fe20003f05070 */
[----:B---3--:R-:W-:Y:S02]  /*0b80*/  IMAD.MOV R6, RZ, RZ, -R3 ;  /* 0x000000ffff067224 */ /* 0x008fe400078e0a03 */
[----:B------:R-:W-:Y:S01]  /*0b90*/  FMUL R4, R4, UR4 ;  /* 0x0000000404047c20 */ /* 0x000fe20008400000 */
[----:B------:R-:W-:Y:S01]  /*0ba0*/  SHF.R.U32.HI R3, RZ, R8, R5 ;  /* 0x00000008ff037219 */ /* 0x000fe20000011605 */
[----:B------:R-:W-:Y:S01]  /*0bb0*/  IMAD.MOV.U32 R5, RZ, RZ, -0x1 ;  /* 0xffffffffff057424 */ /* 0x000fe200078e00ff */
[----:B------:R-:W-:Y:S01]  /*0bc0*/  ISETP.NE.AND.EX P0, PT, R19, RZ, PT, P0 ;  /* 0x000000ff1300720c */ /* 0x000fe20003f05300 */
[----:B------:R1:W3:Y:S01]  /*0bd0*/  F2I.U32.TRUNC.NTZ R11, R4 ;  /* 0x00000004000b7305 */ /* 0x0002e2000020f000 */
[----:B------:R-:W1:Y:S01]  /*0be0*/  LDC R13, c[0x0][0x148] ;  /* 0x00005200ff0d7b82 */ /* 0x000e620000000800 */
[----:B--2---:R-:W-:-:S02]  /*0bf0*/  SHF.R.U64 R23, R12, R10, R3 ;  /* 0x0000000a0c177219 */ /* 0x004fc40000001203 */
[----:B------:R-:W-:-:S05]  /*0c00*/  SHF.R.U32.HI R3, RZ, R10, R3 ;  /* 0x0000000aff037219 */ /* 0x000fca0000011603 */
[----:B------:R-:W2:Y:S01]  /*0c10*/  LDC R17, c[0x0][0x600] ;  /* 0x00018000ff117b82 */ /* 0x000ea20000000800 */
[----:B----4-:R-:W-:-:S07]  /*0c20*/  IMAD R8, R7, R6, R2 ;  /* 0x0000000607087224 */ /* 0x010fce00078e0202 */
[----:B------:R-:W4:Y:S01]  /*0c30*/  LDC R16, c[0x0][0x648] ;  /* 0x00019200ff107b82 */ /* 0x000f220000000800 */
[-C--:B0-----:R-:W-:Y:S02]  /*0c40*/  SHF.L.U32 R2, R5, R14.reuse, RZ ;  /* 0x0000000e05027219 */ /* 0x081fe400000006ff */
[--C-:B------:R-:W-:Y:S02]  /*0c50*/  SHF.R.U64 R22, R23, R14, R3.reuse ;  /* 0x0000000e17167219 */ /* 0x100fe40000001203 */
[----:B------:R-:W-:Y:S02]  /*0c60*/  LOP3.LUT R10, RZ, R2, RZ, 0x33, !PT ;  /* 0x00000002ff0a7212 */ /* 0x000fe400078e33ff */
[-C--:B------:R-:W-:Y:S01]  /*0c70*/  SHF.R.U32.HI R3, RZ, R14.reuse, R3 ;  /* 0x0000000eff037219 */ /* 0x080fe20000011603 */
[----:B------:R-:W0:Y:S01]  /*0c80*/  LDC R21, c[0x0][0x638] ;  /* 0x00018e00ff157b82 */ /* 0x000e220000000800 */
[----:B------:R-:W-:Y:S01]  /*0c90*/  SHF.L.U32 R9, R9, R14, RZ ;  /* 0x0000000e09097219 */ /* 0x000fe200000006ff */
[----:B------:R-:W-:-:S06]  /*0ca0*/  IMAD.MOV.U32 R2, RZ, RZ, R22 ;  /* 0x000000ffff027224 */ /* 0x000fcc00078e0016 */
[----:B------:R-:W0:Y:S01]  /*0cb0*/  LDC R20, c[0x0][0x610] ;  /* 0x00018400ff147b82 */ /* 0x000e220000000800 */
[----:B-1-3--:R-:W-:Y:S05]  /*0cc0*/  @!P0 BRA `(.L_x_7) ;  /* 0x0000000000288947 */ /* 0x00afea0003800000 */
[----:B------:R-:W1:Y:S02]  /*0cd0*/  LDC R7, c[0x0][0x64c] ;  /* 0x00019300ff077b82 */ /* 0x000e640000000800 */
[----:B-1----:R-:W-:-:S05]  /*0ce0*/  IADD3 R7, P0, R22, R7, RZ ;  /* 0x0000000716077210 */ /* 0x002fca0007f1e0ff */
        /* <DEDUP_REMOVED lines=8> */
.L_x_7:
[----:B----4-:R-:W-:Y:S01]  /*0d70*/  SHF.R.U64 R2, R2, R16, R3 ;  /* 0x0000001002027219 */ /* 0x010fe20000001203 */
[----:B--2---:R-:W-:Y:S01]  /*0d80*/  VIADD R3, R17, 0xffffffff ;  /* 0xffffffff11037836 */ /* 0x004fe20000000000 */
[----:B------:R-:W-:Y:S01]  /*0d90*/  LOP3.LUT R10, R23, R10, RZ, 0xc0, !PT ;  /* 0x0000000a170a7212 */ /* 0x000fe200078ec0ff */
[----:B------:R-:W-:Y:S01]  /*0da0*/  IMAD.MOV R11, RZ, RZ, -R11 ;  /* 0x000000ffff0b7224 */ /* 0x000fe200078e0a0b */
[----:B------:R-:W-:Y:S01]  /*0db0*/  R2UR UR22, R24 ;  /* 0x00000000181672ca */ /* 0x000fe200000e0000 */
[----:B------:R-:W-:Y:S01]  /*0dc0*/  IMAD.MOV R4, RZ, RZ, -R2 ;  /* 0x000000ffff047224 */ /* 0x000fe200078e0a02 */
[----:B------:R-:W-:Y:S01]  /*0dd0*/  LOP3.LUT R3, R12, R3, RZ, 0xc0, !PT ;  /* 0x000000030c037212 */ /* 0x000fe200078ec0ff */
[----:B------:R-:W-:Y:S02]  /*0de0*/  @P2 IMAD R8, R13, R11, R0 ;  /* 0x0000000b0d082224 */ /* 0x000fe400078e0200 */
[----:B------:R-:W-:Y:S02]  /*0df0*/  IMAD R9, R9, R2, R10 ;  /* 0x0000000209097224 */ /* 0x000fe400078e020a */
[----:B0-----:R-:W-:-:S02]  /*0e00*/  IMAD R0, R4, R21, R22 ;  /* 0x0000001504007224 */ /* 0x001fc400078e0216 */
[----:B------:R-:W-:Y:S02]  /*0e10*/  IMAD R8, R9, R20, R8 ;  /* 0x0000001409087224 */ /* 0x000fe400078e0208 */
[----:B------:R-:W-:Y:S02]  /*0e20*/  IMAD R3, R0, R17, R3 ;  /* 0x0000001100037224 */ /* 0x000fe400078e0203 */
[----:B------:R-:W-:-:S03]  /*0e30*/  IMAD.MOV.U32 R4, RZ, RZ, 0x1 ;  /* 0x00000001ff047424 */ /* 0x000fc600078e00ff */
[----:B------:R-:W-:Y:S02]  /*0e40*/  SEL R2, R3, R8, !P2 ;  /* 0x0000000803027207 */ /* 0x000fe40005000000 */
[----:B------:R-:W-:-:S03]  /*0e50*/  SEL R0, R8, R3, !P2 ;  /* 0x0000000308007207 */ /* 0x000fc60005000000 */
[----:B------:R0:W-:Y:S04]  /*0e60*/  STL [R1+0x80], R2 ;  /* 0x0000800201007387 */ /* 0x0001e80000100800 */
[----:B------:R0:W-:Y:S02]  /*0e70*/  STL [R1+0x84], R0 ;  /* 0x0000840001007387 */ /* 0x0001e40000100800 */
.L_x_5:
[----:B------:R-:W-:-:S08]  /*0e80*/  NOP ;  /* 0x0000000000007918 */ /* 0x000fd00000000000 */
[----:B------:R-:W1:Y:S02]  /*0e90*/  USETMAXREG.TRY_ALLOC.CTAPOOL UP0, 0xe8 ;  /* 0x000000e8000079c8 */ /* 0x000e640008000600 */
[----:B-1----:R-:W-:-:S13]  /*0ea0*/  PLOP3.LUT P0, PT, PT, PT, UP0, 0x80, 0x0 ;  /* 0x000000000000781c */ /* 0x002fda0003f0f008 */
[----:B------:R-:W-:Y:S05]  /*0eb0*/  @!P0 BRA `(.L_x_5) ;  /* 0xfffffffc00f08947 */ /* 0x000fea000383ffff */
[----:B------:R-:W-:Y:S01]  /*0ec0*/  ULDC.64 UR4, c[0x0][0x598] ;  /* 0x0001660000047ab9 */ /* 0x000fe20000000a00 */
[----:B------:R-:W-:Y:S01]  /*0ed0*/  ULDC.64 UR18, c[0x0][0x208] ;  /* 0x0000820000127ab9 */ /* 0x000fe20000000a00 */
[----:B------:R-:W-:-:S04]  /*0ee0*/  ISETP.NE.U32.AND P0, PT, RZ, UR4, PT ;  /* 0x00000004ff007c0c */ /* 0x000fc8000bf05070 */
[----:B------:R-:W-:-:S13]  /*0ef0*/  ISETP.NE.AND.EX P0, PT, RZ, UR5, PT, P0 ;  /* 0x00000005ff007c0c */ /* 0x000fda000bf05300 */
[----:B------:R-:W-:Y:S05]  /*0f00*/  @!P0 BRA `(.L_x_8) ;  /* 0x0000000000208947 */ /* 0x000fea0003800000 */
[----:B0-----:R-:W0:Y:S02]  /*0f10*/  LDC.64 R2, c[0x0][0x598] ;  /* 0x00016600ff027b82 */ /* 0x001e240000000a00 */
[----:B0-----:R-:W2:Y:S02]  /*0f20*/  LDG.E.64 R2, desc[UR18][R2.64] ;  /* 0x0000001202027981 */ /* 0x001ea4000c1e1b00 */
[----:B--2---:R-:W-:-:S04]  /*0f30*/  ISETP.NE.U32.AND P0, PT, R2, RZ, PT ;  /* 0x000000ff0200720c */ /* 0x004fc80003f05070 */
[----:B------:R-:W-:-:S13]  /*0f40*/  ISETP.NE.AND.EX P0, PT, R3, RZ, PT, P0 ;  /* 0x000000ff0300720c */ /* 0x000fda0003f05300 */
[----:B------:R-:W-:Y:S05]  /*0f50*/  @!P0 BRA `(.L_x_8) ;  /* 0x00000000000c8947 */ /* 0x000fea0003800000 */
[----:B------:R-:W2:Y:S02]  /*0f60*/  LD.E R2, desc[UR18][R2.64] ;  /* 0x0000001202027980 */ /* 0x000ea4000c101900 */
[----:B--2---:R-:W-:Y:S01]  /*0f70*/  R2UR UR20, R2 ;  /* 0x00000000021472ca */ /* 0x004fe200000e0000 */
[----:B------:R-:W-:-:S14]  /*0f80*/  BRA `(.L_x_9) ;  /* 0x0000000000247947 */ /* 0x000fdc0003800000 */
.L_x_8:
[----:B------:R-:W-:Y:S02]  /*0f90*/  ULDC.64 UR4, c[0x0][0x588] ;  /* 0x0001620000047ab9 */ /* 0x000fe40000000a00 */
[----:B------:R-:W-:-:S04]  /*0fa0*/  ISETP.NE.U32.AND P0, PT, RZ, UR4, PT ;  /* 0x00000004ff007c0c */ /* 0x000fc8000bf05070 */
[----:B------:R-:W-:-:S13]  /*0fb0*/  ISETP.NE.AND.EX P0, PT, RZ, UR5, PT, P0 ;  /* 0x00000005ff007c0c */ /* 0x000fda000bf05300 */
[----:B------:R-:W-:Y:S05]  /*0fc0*/  @!P0 BRA `(.L_x_10) ;  /* 0x0000000000108947 */ /* 0x000fea0003800000 */
[----:B0-----:R-:W0:Y:S02]  /*0fd0*/  LDC.64 R2, c[0x0][0x588] ;  /* 0x00016200ff027b82 */ /* 0x001e240000000a00 */
[----:B0-----:R-:W2:Y:S02]  /*0fe0*/  LDG.E R2, desc[UR18][R2.64] ;  /* 0x0000001202027981 */ /* 0x001ea4000c1e1900 */
[----:B--2---:R-:W-:Y:S01]  /*0ff0*/  R2UR UR20, R2 ;  /* 0x00000000021472ca */ /* 0x004fe200000e0000 */
[----:B------:R-:W-:-:S14]  /*1000*/  BRA `(.L_x_9) ;  /* 0x0000000000047947 */ /* 0x000fdc0003800000 */
.L_x_10:
[----:B------:R-:W-:-:S05]  /*1010*/  ULDC UR20, c[0x0][0x580] ;  /* 0x0001600000147ab9 */ /* 0x000fca0000000800 */
.L_x_9:
[----:B------:R-:W-:Y:S02]  /*1020*/  ULDC.64 UR4, c[0x0][0x5a0] ;  /* 0x0001680000047ab9 */ /* 0x000fe40000000a00 */
        /* <DEDUP_REMOVED lines=11> */
.L_x_11:
        /* <DEDUP_REMOVED lines=8> */
.L_x_13:
[----:B------:R-:W-:-:S05]  /*1160*/  ULDC UR21, c[0x0][0x584] ;  /* 0x0001610000157ab9 */ /* 0x000fca0000000800 */
.L_x_12:
[----:B------:R-:W-:-:S13]  /*1170*/  LOP3.LUT P0, RZ, R4, 0xff, RZ, 0xc0, !PT ;  /* 0x000000ff04ff7812 */ /* 0x000fda000780c0ff */
[----:B------:R-:W-:Y:S05]  /*1180*/  @!P0 EXIT ;  /* 0x000000000000894d */ /* 0x000fea0003800000 */
[----:B------:R-:W-:Y:S01]  /*1190*/  ULDC UR4, c[0x0][0x28c] ;  /* 0x0000a30000047ab9 */ /* 0x000fe20000000800 */
[----:B------:R-:W-:Y:S02]  /*11a0*/  ULOP3.LUT UR23, UR13, 0x1, URZ, 0xfc, !UPT ;  /* 0x000000010d177892 */ /* 0x000fe4000f8efc3f */
[----:B------:R-:W-:-:S04]  /*11b0*/  UIADD3 UR4, UR4, 0x1f, URZ ;  /* 0x0000001f04047890 */ /* 0x000fc8000fffe03f */
[----:B------:R-:W-:-:S04]  /*11c0*/  USHF.R.S32.HI UR5, URZ, 0x1f, UR4 ;  /* 0x0000001f3f057899 */ /* 0x000fc80008011404 */
[----:B------:R-:W-:-:S03]  /*11d0*/  ULEA.HI UR5, UR5, UR4, URZ, 0x5 ;  /* 0x0000000405057291 */ /* 0x000fc6000f8f283f */
[----:B------:R-:W-:Y:S01]  /*11e0*/  UMOV UR4, URZ ;  /* 0x0000003f00047c82 */ /* 0x000fe20008000000 */
[----:B------:R-:W-:-:S03]  /*11f0*/  USHF.R.S32.HI UR12, URZ, 0x5, UR5 ;  /* 0x000000053f0c7899 */ /* 0x000fc60008011405 */
[----:B------:R-:W-:-:S09]  /*1200*/  UMOV UR5, URZ ;  /* 0x0000003f00057c82 */ /* 0x000fd20008000000 */
.L_x_294:
[----:B0-----:R-:W0:Y:S01]  /*1210*/  S2R R0, SR_TID.X ;  /* 0x0000000000007919 */ /* 0x001e220000002100 */
[----:B-1----:R-:W1:Y:S01]  /*1220*/  S2UR UR11, SR_CgaCtaId ;  /* 0x00000000000b79c3 */ /* 0x002e620000008800 */
[----:B------:R-:W-:Y:S01]  /*1230*/  UMOV UR14, 0x400 ;  /* 0x00000400000e7882 */ /* 0x000fe20000000000 */
[----:B------:R-:W-:Y:S01]  /*1240*/  UMOV UR6, URZ ;  /* 0x0000003f00067c82 */ /* 0x000fe20008000000 */
[----:B------:R-:W-:Y:S01]  /*1250*/  STL [R1+0x74], RZ ;  /* 0x000074ff01007387 */ /* 0x000fe20000100800 */
[----:B------:R-:W-:Y:S01]  /*1260*/  UMOV UR7, URZ ;  /* 0x0000003f00077c82 */ /* 0x000fe20008000000 */
[----:B------:R-:W-:Y:S01]  /*1270*/  UMOV UR8, URZ ;  /* 0x0000003f00087c82 */ /* 0x000fe20008000000 */
[----:B------:R-:W-:Y:S01]  /*1280*/  UMOV UR16, UR5 ;  /* 0x0000000500107c82 */ /* 0x000fe20008000000 */
[----:B------:R-:W-:Y:S01]  /*1290*/  STL [R1+0x70], RZ ;  /* 0x000070ff01007387 */ /* 0x000fe20000100800 */
[----:B--2---:R-:W2:Y:S01]  /*12a0*/  LDC R2, c[0x0][0x28c] ;  /* 0x0000a300ff027b82 */ /* 0x004ea20000000800 */
[----:B------:R-:W-:-:S02]  /*12b0*/  CS2R R4, SRZ ;  /* 0x0000000000047805 */ /* 0x000fc4000001ff00 */
[----:B------:R-:W-:Y:S01]  /*12c0*/  CS2R R6, SRZ ;  /* 0x0000000000067805 */ /* 0x000fe2000001ff00 */
[----:B------:R-:W-:Y:S01]  /*12d0*/  STL [R1+0x6c], RZ ;  /* 0x00006cff01007387 */ /* 0x000fe20000100800 */
[----:B------:R-:W-:Y:S02]  /*12e0*/  CS2R R8, SRZ ;  /* 0x0000000000087805 */ /* 0x000fe4000001ff00 */
[----:B------:R-:W-:Y:S02]  /*12f0*/  CS2R R10, SRZ ;  /* 0x00000000000a7805 */ /* 0x000fe4000001ff00 */
[----:B------:R-:W-:Y:S01]  /*1300*/  CS2R R12, SRZ ;  /* 0x00000000000c7805 */ /* 0x000fe2000001ff00 */
[----:B------:R-:W-:Y:S01]  /*1310*/  STL [R1+0x68], RZ ;  /* 0x000068ff01007387 */ /* 0x000fe20000100800 */
[----:B------:R-:W-:Y:S02]  /*1320*/  CS2R R14, SRZ ;  /* 0x00000000000e7805 */ /* 0x000fe4000001ff00 */
[----:B------:R-:W-:-:S02]  /*1330*/  CS2R R16, SRZ ;  /* 0x0000000000107805 */ /* 0x000fc4000001ff00 */
[----:B------:R-:W-:Y:S01]  /*1340*/  CS2R R18, SRZ ;  /* 0x0000000000127805 */ /* 0x000fe2000001ff00 */
[----:B------:R-:W-:Y:S01]  /*1350*/  STL [R1+0x64], RZ ;  /* 0x000064ff01007387 */ /* 0x000fe20000100800 */
[----:B------:R-:W-:Y:S02]  /*1360*/  CS2R R20, SRZ ;  /* 0x0000000000147805 */ /* 0x000fe4000001ff00 */
[----:B------:R-:W-:Y:S02]  /*1370*/  CS2R R22, SRZ ;  /* 0x0000000000167805 */ /* 0x000fe4000001ff00 */
[----:B------:R-:W-:Y:S01]  /*1380*/  CS2R R152, SRZ ;  /* 0x0000000000987805 */ /* 0x000fe2000001ff00 */
[----:B------:R-:W-:Y:S01]  /*1390*/  STL [R1+0x60], RZ ;  /* 0x000060ff01007387 */ /* 0x000fe20000100800 */
[----:B-1----:R-:W-:Y:S01]  /*13a0*/  ULEA UR14, UR11, UR14, 0x18 ;  /* 0x0000000e0b0e7291 */ /* 0x002fe2000f8ec03f */
[----:B------:R-:W-:Y:S02]  /*13b0*/  CS2R R154, SRZ ;  /* 0x00000000009a7805 */ /* 0x000fe4000001ff00 */
[----:B------:R-:W-:Y:S01]  /*13c0*/  CS2R R156, SRZ ;  /* 0x00000000009c7805 */ /* 0x000fe2000001ff00 */
[----:B------:R-:W-:Y:S01]  /*13d0*/  STL [R1+0x5c], RZ ;  /* 0x00005cff01007387 */ /* 0x000fe20000100800 */
[----:B------:R-:W-:-:S02]  /*13e0*/  CS2R R158, SRZ ;  /* 0x00000000009e7805 */ /* 0x000fc4000001ff00 */
[----:B------:R-:W-:Y:S02]  /*13f0*/  CS2R R160, SRZ ;  /* 0x0000000000a07805 */ /* 0x000fe4000001ff00 */
[----:B------:R-:W-:Y:S02]  /*1400*/  CS2R R162, SRZ ;  /* 0x0000000000a27805 */ /* 0x000fe4000001ff00 */
[----:B0-----:R-:W-:Y:S01]  /*1410*/  LOP3.LUT R0, R0, 0x80, RZ, 0xc0, !PT ;  /* 0x0000008000007812 */ /* 0x001fe200078ec0ff */
[----:B------:R-:W-:Y:S01]  /*1420*/  STL [R1+0x58], RZ ;  /* 0x000058ff01007387 */ /* 0x000fe20000100800 */
[----:B--2---:R-:W-:Y:S02]  /*1430*/  ISETP.GE.AND P0, PT, R2, 0x1, PT ;  /* 0x000000010200780c */ /* 0x004fe40003f06270 */
[----:B------:R-:W-:Y:S02]  /*1440*/  CS2R R2, SRZ ;  /* 0x0000000000027805 */ /* 0x000fe4000001ff00 */
[----:B------:R-:W-:Y:S01]  /*1450*/  SHF.R.U32.HI R0, RZ, 0x7, R0 ;  /* 0x00000007ff007819 */ /* 0x000fe20000011600 */
[----:B------:R-:W-:Y:S01]  /*1460*/  STL [R1+0x54], RZ ;  /* 0x000054ff01007387 */ /* 0x000fe20000100800 */
[----:B------:R-:W-:-:S02]  /*1470*/  CS2R R164, SRZ ;  /* 0x0000000000a47805 */ /* 0x000fc4000001ff00 */
[----:B------:R-:W-:Y:S02]  /*1480*/  CS2R R166, SRZ ;  /* 0x0000000000a67805 */ /* 0x000fe4000001ff00 */
[----:B------:R-:W-:Y:S01]  /*1490*/  CS2R R168, SRZ ;  /* 0x0000000000a87805 */ /* 0x000fe2000001ff00 */
[----:B------:R-:W-:Y:S01]  /*14a0*/  STL [R1+0x50], RZ ;  /* 0x000050ff01007387 */ /* 0x000fe20000100800 */
[----:B------:R-:W-:Y:S02]  /*14b0*/  CS2R R170, SRZ ;  /* 0x0000000000aa7805 */ /* 0x000fe4000001ff00 */
[----:B------:R-:W-:Y:S02]  /*14c0*/  CS2R R172, SRZ ;  /* 0x0000000000ac7805 */ /* 0x000fe4000001ff00 */
[----:B------:R-:W-:Y:S01]  /*14d0*/  CS2R R174, SRZ ;  /* 0x0000000000ae7805 */ /* 0x000fe2000001ff00 */
[----:B------:R-:W0:Y:S01]  /*14e0*/  SHFL.IDX PT, R0, R0, RZ, 0x1f ;  /* 0x00001fff00007589 */ /* 0x000e2200000e0000 */
[----:B------:R-:W-:-:S02]  /*14f0*/  CS2R R176, SRZ ;  /* 0x0000000000b07805 */ /* 0x000fc4000001ff00 */
[----:B------:R-:W-:Y:S02]  /*1500*/  CS2R R178, SRZ ;  /* 0x0000000000b27805 */ /* 0x000fe4000001ff00 */
[----:B------:R-:W-:Y:S01]  /*1510*/  CS2R R180, SRZ ;  /* 0x0000000000b47805 */ /* 0x000fe2000001ff00 */
[----:B------:R1:W-:Y:S01]  /*1520*/  STL [R1+0x4c], RZ ;  /* 0x00004cff01007387 */ /* 0x0003e20000100800 */
[----:B------:R-:W-:Y:S02]  /*1530*/  CS2R R182, SRZ ;  /* 0x0000000000b67805 */ /* 0x000fe4000001ff00 */
[----:B------:R-:W-:Y:S02]  /*1540*/  CS2R R184, SRZ ;  /* 0x0000000000b87805 */ /* 0x000fe4000001ff00 */
[----:B------:R-:W-:Y:S01]  /*1550*/  CS2R R186, SRZ ;  /* 0x0000000000ba7805 */ /* 0x000fe2000001ff00 */
[----:B------:R1:W-:Y:S01]  /*1560*/  STL [R1+0x48], RZ ;  /* 0x000048ff01007387 */ /* 0x0003e20000100800 */
        /* <DEDUP_REMOVED lines=14> */
[----:B------:R-:W-:Y:S02]  /*1650*/  CS2R R210, SRZ ;  /* 0x0000000000d27805 */ /* 0x000fe4000001ff00 */
[----:B0-----:R-:W-:Y:S01]  /*1660*/  R2UR UR9, R0 ;  /* 0x00000000000972ca */ /* 0x001fe200000e0000 */
[----:B------:R1:W-:Y:S01]  /*1670*/  STL [R1+0x38], RZ ;  /* 0x000038ff01007387 */ /* 0x0003e20000100800 */
[----:B------:R-:W-:Y:S01]  /*1680*/  IMAD.MOV.U32 R0, RZ, RZ, RZ ;  /* 0x000000ffff007224 */ /* 0x000fe200078e00ff */
[----:B------:R-:W-:-:S02]  /*1690*/  CS2R R212, SRZ ;  /* 0x0000000000d47805 */ /* 0x000fc4000001ff00 */
[----:B------:R-:W-:Y:S01]  /*16a0*/  CS2R R214, SRZ ;  /* 0x0000000000d67805 */ /* 0x000fe2000001ff00 */
[----:B------:R1:W-:Y:S01]  /*16b0*/  STL [R1+0x34], RZ ;  /* 0x000034ff01007387 */ /* 0x0003e20000100800 */
[----:B------:R-:W-:Y:S02]  /*16c0*/  CS2R R216, SRZ ;  /* 0x0000000000d87805 */ /* 0x000fe4000001ff00 */
[----:B------:R-:W-:Y:S02]  /*16d0*/  CS2R R218, SRZ ;  /* 0x0000000000da7805 */ /* 0x000fe4000001ff00 */
[----:B------:R-:W-:Y:S01]  /*16e0*/  CS2R R220, SRZ ;  /* 0x0000000000dc7805 */ /* 0x000fe2000001ff00 */
[----:B------:R1:W-:Y:S01]  /*16f0*/  STL [R1+0x30], RZ ;  /* 0x000030ff01007387 */ /* 0x0003e20000100800 */
[----:B------:R-:W-:Y:S02]  /*1700*/  CS2R R222, SRZ ;  /* 0x0000000000de7805 */ /* 0x000fe4000001ff00 */
[----:B------:R-:W-:Y:S01]  /*1710*/  CS2R R224, SRZ ;  /* 0x0000000000e07805 */ /* 0x000fe2000001ff00 */
[----:B------:R-:W-:Y:S01]  /*1720*/  IMAD.MOV.U32 R226, RZ, RZ, RZ ;  /* 0x000000ffffe27224 */ /* 0x000fe200078e00ff */
[----:B------:R1:W-:Y:S01]  /*1730*/  STL [R1+0x2c], RZ ;  /* 0x00002cff01007387 */ /* 0x0003e20000100800 */
[----:B------:R-:W-:Y:S01]  /*1740*/  ULEA.HI UR10, UR9, UR9, URZ, 0x1 ;  /* 0x00000009090a7291 */ /* 0x000fe2000f8f083f */
[----:B------:R-:W-:Y:S01]  /*1750*/  IMAD.U32 R227, RZ, RZ, UR4 ;  /* 0x00000004ffe37e24 */ /* 0x000fe2000f8e00ff */
[----:B------:R-:W-:Y:S01]  /*1760*/  CS2R R24, SRZ ;  /* 0x0000000000187805 */ /* 0x000fe2000001ff00 */
[----:B------:R1:W-:Y:S01]  /*1770*/  STL [R1+0x28], RZ ;  /* 0x000028ff01007387 */ /* 0x0003e20000100800 */
[----:B------:R-:W-:Y:S01]  /*1780*/  ULOP3.LUT UR10, UR10, 0x1ffffe, URZ, 0xc0, !UPT ;  /* 0x001ffffe0a0a7892 */ /* 0x000fe2000f8ec03f */
[----:B------:R-:W-:-:S02]  /*1790*/  CS2R R26, SRZ ;  /* 0x00000000001a7805 */ /* 0x000fc4000001ff00 */
[----:B------:R-:W-:Y:S01]  /*17a0*/  CS2R R28, SRZ ;  /* 0x00000000001c7805 */ /* 0x000fe2000001ff00 */
[----:B------:R1:W-:Y:S01]  /*17b0*/  STL [R1+0x24], RZ ;  /* 0x000024ff01007387 */ /* 0x0003e20000100800 */
[----:B------:R-:W-:Y:S01]  /*17c0*/  UIADD3 UR10, UR9, -UR10, URZ ;  /* 0x8000000a090a7290 */ /* 0x000fe2000fffe03f */
[----:B---34-:R-:W-:Y:S02]  /*17d0*/  CS2R R30, SRZ ;  /* 0x00000000001e7805 */ /* 0x018fe4000001ff00 */
[----:B------:R-:W-:Y:S01]  /*17e0*/  CS2R R32, SRZ ;  /* 0x0000000000207805 */ /* 0x000fe2000001ff00 */
[----:B------:R1:W-:Y:S01]  /*17f0*/  STL [R1+0x20], RZ ;  /* 0x000020ff01007387 */ /* 0x0003e20000100800 */
[----:B------:R-:W-:Y:S01]  /*1800*/  ULEA UR10, UR10, UR14, 0xb ;  /* 0x0000000e0a0a7291 */ /* 0x000fe2000f8e583f */
[----:B------:R-:W-:Y:S02]  /*1810*/  CS2R R34, SRZ ;  /* 0x0000000000227805 */ /* 0x000fe4000001ff00 */
[----:B------:R-:W-:Y:S01]  /*1820*/  CS2R R36, SRZ ;  /* 0x0000000000247805 */ /* 0x000fe2000001ff00 */
[----:B------:R1:W-:Y:S01]  /*1830*/  STL [R1+0x1c], RZ ;  /* 0x00001cff01007387 */ /* 0x0003e20000100800 */
[----:B------:R-:W-:Y:S01]  /*1840*/  UIADD3 UR10, UR10, 0x200, URZ ;  /* 0x000002000a0a7890 */ /* 0x000fe2000fffe03f */
[----:B------:R-:W-:-:S02]  /*1850*/  CS2R R38, SRZ ;  /* 0x0000000000267805 */ /* 0x000fc4000001ff00 */
[----:B------:R-:W-:Y:S01]  /*1860*/  CS2R R40, SRZ ;  /* 0x0000000000287805 */ /* 0x000fe2000001ff00 */
[----:B------:R1:W-:Y:S01]  /*1870*/  STL [R1+0x18], RZ ;  /* 0x000018ff01007387 */ /* 0x0003e20000100800 */
[----:B------:R-:W-:Y:S01]  /*1880*/  USHF.R.U32.HI UR10, URZ, 0x4, UR10 ;  /* 0x000000043f0a7899 */ /* 0x000fe2000801160a */
[----:B------:R-:W-:Y:S02]  /*1890*/  CS2R R42, SRZ ;  /* 0x00000000002a7805 */ /* 0x000fe4000001ff00 */
[----:B------:R-:W-:Y:S01]  /*18a0*/  CS2R R44, SRZ ;  /* 0x00000000002c7805 */ /* 0x000fe2000001ff00 */
[----:B------:R1:W-:Y:S01]  /*18b0*/  STL [R1+0x14], RZ ;  /* 0x000014ff01007387 */ /* 0x0003e20000100800 */
[----:B------:R-:W-:Y:S01]  /*18c0*/  ULOP3.LUT UR15, UR10, 0x3fff, URZ, 0xc0, !UPT ;  /* 0x00003fff0a0f7892 */ /* 0x000fe2000f8ec03f */
        /* <DEDUP_REMOVED lines=18> */
[----:B------:R1:W-:Y:S01]  /*19f0*/  STL [R1], RZ ;  /* 0x000000ff01007387 */ /* 0x0003e20000100800 */
[----:B------:R-:W-:-:S02]  /*1a00*/  CS2R R74, SRZ ;  /* 0x00000000004a7805 */ /* 0x000fc4000001ff00 */
[----:B------:R-:W-:Y:S02]  /*1a10*/  CS2R R76, SRZ ;  /* 0x00000000004c7805 */ /* 0x000fe4000001ff00 */
[----:B------:R-:W-:Y:S02]  /*1a20*/  CS2R R78, SRZ ;  /* 0x00000000004e7805 */ /* 0x000fe4000001ff00 */
[----:B------:R-:W-:Y:S02]  /*1a30*/  CS2R R80, SRZ ;  /* 0x0000000000507805 */ /* 0x000fe4000001ff00 */
[----:B------:R-:W-:Y:S02]  /*1a40*/  CS2R R82, SRZ ;  /* 0x0000000000527805 */ /* 0x000fe4000001ff00 */
[----:B------:R-:W-:Y:S02]  /*1a50*/  CS2R R84, SRZ ;  /* 0x0000000000547805 */ /* 0x000fe4000001ff00 */
        /* <DEDUP_REMOVED lines=32> */
[----:B------:R-:W-:Y:S01]  /*1c60*/  CS2R R150, SRZ ;  /* 0x0000000000967805 */ /* 0x000fe2000001ff00 */
[----:B-1----:R-:W-:Y:S06]  /*1c70*/  @!P0 BRA `(.L_x_14) ;  /* 0x0000001000548947 */ /* 0x002fec0003800000 */
[----:B------:R-:W-:-:S06]  /*1c80*/  UISETP.NE.AND UP0, UPT, UR23, 0x3, UPT ;  /* 0x000000031700788c */ /* 0x000fcc000bf05270 */
[----:B------:R-:W-:-:S13]  /*1c90*/  PLOP3.LUT P1, PT, PT, PT, UP0, 0x80, 0x0 ;  /* 0x000000000000781c */ /* 0x000fda0003f2f008 */
[----:B------:R-:W-:Y:S05]  /*1ca0*/  @!P1 BRA `(.L_x_15) ;  /* 0x0000000000049947 */ /* 0x000fea0003800000 */
[----:B------:R-:W-:Y:S01]  /*1cb0*/  BPT.TRAP 0x1 ;  /* 0x000000040000795c */ /* 0x000fe20000300000 */
.L_x_15:
[----:B------:R-:W-:Y:S01]  /*1cc0*/  ULEA UR6, UR5, UR14, 0x3 ;  /* 0x0000000e05067291 */ /* 0x000fe2000f8e183f */
[----:B------:R-:W-:-:S05]  /*1cd0*/  IMAD.U32 R0, RZ, RZ, UR4 ;  /* 0x00000004ff007e24 */ /* 0x000fca000f8e00ff */
[----:B------:R-:W-:-:S04]  /*1ce0*/  SHF.L.U32 R0, R0, 0x1f, RZ ;  /* 0x0000001f00007819 */ /* 0x000fc800000006ff */
[----:B------:R0:W1:Y:S01]  /*1cf0*/  SYNCS.PHASECHK.TRANS64.TRYWAIT P0, [UR6], R0 ;  /* 0x00000000ff0075a7 */ /* 0x0000620008000146 */
[----:B------:R-:W-:Y:S05]  /*1d00*/  @!P1 BRA `(.L_x_16) ;  /* 0x0000000000049947 */ /* 0x000fea0003800000 */
[----:B------:R-:W-:Y:S01]  /*1d10*/  BPT.TRAP 0x1 ;  /* 0x000000040000795c */ /* 0x000fe20000300000 */
.L_x_16:
[----:B-1----:R-:W-:Y:S05]  /*1d20*/  @P0 BRA `(.L_x_17) ;  /* 0x0000000000080947 */ /* 0x002fea0003800000 */
[----:B------:R-:W1:Y:S02]  /*1d30*/  SYNCS.PHASECHK.TRANS64.TRYWAIT P0, [UR6], R0 ;  /* 0x00000000ff0075a7 */ /* 0x000e640008000146 */
[----:B-1----:R-:W-:Y:S05]  /*1d40*/  @!P0 BRA `(.L_x_18) ;  /* 0x000000e800d08947 */ /* 0x002fea0003800000 */
.L_x_17:
[----:B------:R2:W-:Y:S01]  /*1d50*/  STL [R1+0x74], RZ ;  /* 0x000074ff01007387 */ /* 0x0005e20000100800 */
[----:B------:R-:W-:Y:S01]  /*1d60*/  UIADD3 UR6, UR14, 0x12200, URZ ;  /* 0x000122000e067890 */ /* 0x000fe2000fffe03f */
[----:B------:R-:W-:Y:S01]  /*1d70*/  WARPGROUP.ARRIVE ;  /* 0x00000000000079c5 */ /* 0x000fe20000000000 */
[----:B------:R-:W-:Y:S01]  /*1d80*/  ULDC UR7, c[0x0][0x50c] ;  /* 0x0001430000077ab9 */ /* 0x000fe20000000800 */
[----:B------:R2:W-:Y:S01]  /*1d90*/  STL [R1+0x70], RZ ;  /* 0x000070ff01007387 */ /* 0x0005e20000100800 */
[----:B------:R-:W-:Y:S01]  /*1da0*/  UISETP.NE.AND UP0, UPT, UR7, 0x1, UPT ;  /* 0x000000010700788c */ /* 0x000fe2000bf05270 */
[----:B01----:R-:W-:Y:S01]  /*1db0*/  IMAD.MOV.U32 R0, RZ, RZ, RZ ;  /* 0x000000ffff007224 */ /* 0x003fe200078e00ff */
[----:B------:R-:W-:Y:S01]  /*1dc0*/  USHF.R.U32.HI UR6, URZ, 0x4, UR6 ;  /* 0x000000043f067899 */ /* 0x000fe20008011606 */
[----:B------:R2:W-:Y:S01]  /*1dd0*/  STL [R1+0x6c], RZ ;  /* 0x00006cff01007387 */ /* 0x0005e20000100800 */
[----:B------:R-:W-:Y:S01]  /*1de0*/  USEL UR7, URZ, 0x1, UP0 ;  /* 0x000000013f077887 */ /* 0x000fe20008000000 */
[----:B------:R-:W-:Y:S01]  /*1df0*/  CS2R R2, SRZ ;  /* 0x0000000000027805 */ /* 0x000fe2000001ff00 */
[----:B------:R-:W-:Y:S01]  /*1e00*/  ULOP3.LUT UR6, UR6, 0x3fff, URZ, 0xc0, !UPT ;  /* 0x00003fff06067892 */ /* 0x000fe2000f8ec03f */
[----:B------:R2:W-:Y:S01]  /*1e10*/  STL [R1+0x68], RZ ;  /* 0x000068ff01007387 */ /* 0x0005e20000100800 */
[----:B------:R-:W-:Y:S01]  /*1e20*/  ULOP3.LUT UR8, UR15, 0x10000, URZ, 0xfc, !UPT ;  /* 0x000100000f087892 */ /* 0x000fe2000f8efc3f */
[----:B------:R-:W-:Y:S01]  /*1e30*/  CS2R R4, SRZ ;  /* 0x0000000000047805 */ /* 0x000fe2000001ff00 */
[----:B------:R-:W-:Y:S01]  /*1e40*/  ULOP3.LUT UR6, UR6, 0x10000, URZ, 0xfc, !UPT ;  /* 0x0001000006067892 */ /* 0x000fe2000f8efc3f */
[----:B------:R2:W-:Y:S01]  /*1e50*/  STL [R1+0x64], RZ ;  /* 0x000064ff01007387 */ /* 0x0005e20000100800 */
[----:B------:R-:W-:Y:S01]  /*1e60*/  ISETP.NE.AND P0, PT, RZ, UR7, PT ;  /* 0x00000007ff007c0c */ /* 0x000fe2000bf05270 */
[----:B------:R-:W-:Y:S01]  /*1e70*/  ULEA UR8, UR5, UR8, 0x8 ;  /* 0x0000000805087291 */ /* 0x000fe2000f8e403f */
[----:B------:R-:W-:Y:S01]  /*1e80*/  CS2R R6, SRZ ;  /* 0x0000000000067805 */ /* 0x000fe2000001ff00 */
[----:B------:R2:W-:Y:S01]  /*1e90*/  STL [R1+0x60], RZ ;  /* 0x000060ff01007387 */ /* 0x0005e20000100800 */
[----:B------:R-:W-:Y:S01]  /*1ea0*/  ULEA UR10, UR5, UR6, 0x9 ;  /* 0x00000006050a7291 */ /* 0x000fe2000f8e483f */
[----:B------:R-:W-:Y:S01]  /*1eb0*/  CS2R R8, SRZ ;  /* 0x0000000000087805 */ /* 0x000fe2000001ff00 */
[----:B------:R-:W-:Y:S01]  /*1ec0*/  UMOV UR9, 0xc0000010 ;  /* 0xc000001000097882 */ /* 0x000fe20000000000 */
[----:B------:R2:W-:Y:S01]  /*1ed0*/  STL [R1+0x5c], RZ ;  /* 0x00005cff01007387 */ /* 0x0005e20000100800 */
[----:B------:R-:W-:Y:S01]  /*1ee0*/  UMOV UR11, 0xc0000010 ;  /* 0xc0000010000b7882 */ /* 0x000fe20000000000 */
[----:B------:R-:W-:Y:S01]  /*1ef0*/  UMOV UR6, 0x1 ;  /* 0x0000000100067882 */ /* 0x000fe20000000000 */
[----:B------:R-:W-:Y:S01]  /*1f00*/  CS2R R10, SRZ ;  /* 0x00000000000a7805 */ /* 0x000fe2000001ff00 */
[----:B------:R2:W-:Y:S01]  /*1f10*/  STL [R1+0x58], RZ ;  /* 0x000058ff01007387 */ /* 0x0005e20000100800 */
[----:B------:R-:W-:Y:S01]  /*1f20*/  CS2R R12, SRZ ;  /* 0x00000000000c7805 */ /* 0x000fe2000001ff00 */
[----:B------:R-:W-:Y:S01]  /*1f30*/  QGMMA.64x256x32.F32.E4M3.E5M2 R24, gdesc[UR8], RZ, !UPT, gsb0 ;  /* 0x03e00000081879f3 */ /* 0x000fe2000c0028ff */
        /* <DEDUP_REMOVED lines=55> */
[----:B------:R-:W-:Y:S01]  /*22b0*/  CS2R R224, SRZ ;  /* 0x0000000000e07805 */ /* 0x000fe2000001ff00 */
[----:B------:R-:W-:Y:S01]  /*22c0*/  IMAD.MOV.U32 R226, RZ, RZ, RZ ;  /* 0x000000ffffe27224 */ /* 0x000fe200078e00ff */
[----:B------:R2:W-:Y:S04]  /*22d0*/  STL [R1+0x1c], RZ ;  /* 0x00001cff01007387 */ /* 0x0005e80000100800 */
[----:B------:R2:W-:Y:S04]  /*22e0*/  STL [R1+0x18], RZ ;  /* 0x000018ff01007387 */ /* 0x0005e80000100800 */
[----:B------:R2:W-:Y:S04]  /*22f0*/  STL [R1+0x14], RZ ;  /* 0x000014ff01007387 */ /* 0x0005e80000100800 */
[----:B------:R2:W-:Y:S04]  /*2300*/  STL [R1+0x10], RZ ;  /* 0x000010ff01007387 */ /* 0x0005e80000100800 */
[----:B------:R2:W-:Y:S04]  /*2310*/  STL [R1+0xc], RZ ;  /* 0x00000cff01007387 */ /* 0x0005e80000100800 */
[----:B------:R2:W-:Y:S04]  /*2320*/  STL [R1+0x8], RZ ;  /* 0x000008ff01007387 */ /* 0x0005e80000100800 */
[----:B------:R2:W-:Y:S04]  /*2330*/  STL [R1+0x4], RZ ;  /* 0x000004ff01007387 */ /* 0x0005e80000100800 */
[----:B------:R2:W-:Y:S01]  /*2340*/  STL [R1], RZ ;  /* 0x000000ff01007387 */ /* 0x0005e20000100800 */
[----:B------:R-:W-:Y:S05]  /*2350*/  @!P0 BRA `(.L_x_19) ;  /* 0x0000000800808947 */ /* 0x000fea0003800000 */
[----:B------:R-:W-:Y:S02]  /*2360*/  WARPGROUP.DEPBAR.LE gsb0, 0x0 ;  /* 0x00008000000079c5 */ /* 0x000fe40000010000 */
[----:B------:R-:W-:-:S01]  /*2370*/  FADD R227, RZ, R122 ;  /* 0x0000007affe37221 */ /* 0x000fc20000000000 */
[----:B------:R-:W-:Y:S01]  /*2380*/  FADD R226, RZ, R24 ;  /* 0x00000018ffe27221 */ /* 0x000fe20000000000 */
[----:B------:R-:W-:-:S01]  /*2390*/  FADD R225, RZ, R25 ;  /* 0x00000019ffe17221 */ /* 0x000fc20000000000 */
[----:B------:R-:W-:Y:S01]  /*23a0*/  FADD R224, RZ, R26 ;  /* 0x0000001affe07221 */ /* 0x000fe20000000000 */
[----:B------:R-:W-:-:S01]  /*23b0*/  FADD R223, RZ, R27 ;  /* 0x0000001bffdf7221 */ /* 0x000fc20000000000 */
[----:B------:R0:W-:Y:S01]  /*23c0*/  STL [R1], R227 ;  /* 0x000000e301007387 */ /* 0x0001e20000100800 */
[----:B------:R-:W-:-:S01]  /*23d0*/  FADD R222, RZ, R28 ;  /* 0x0000001cffde7221 */ /* 0x000fc20000000000 */
[----:B------:R-:W-:Y:S01]  /*23e0*/  FADD R221, RZ, R29 ;  /* 0x0000001dffdd7221 */ /* 0x000fe20000000000 */
[----:B------:R-:W-:-:S01]  /*23f0*/  FADD R220, RZ, R30 ;  /* 0x0000001effdc7221 */ /* 0x000fc20000000000 */
[----:B------:R-:W-:Y:S01]  /*2400*/  FADD R219, RZ, R31 ;  /* 0x0000001fffdb7221 */ /* 0x000fe20000000000 */
[----:B------:R-:W-:-:S01]  /*2410*/  FADD R218, RZ, R32 ;  /* 0x00000020ffda7221 */ /* 0x000fc20000000000 */
[----:B------:R-:W-:Y:S01]  /*2420*/  FADD R217, RZ, R33 ;  /* 0x00000021ffd97221 */ /* 0x000fe20000000000 */
[----:B------:R-:W-:-:S01]  /*2430*/  FADD R216, RZ, R34 ;  /* 0x00000022ffd87221 */ /* 0x000fc20000000000 */
[----:B------:R-:W-:Y:S01]  /*2440*/  FADD R215, RZ, R35 ;  /* 0x00000023ffd77221 */ /* 0x000fe20000000000 */
[----:B------:R-:W-:-:S01]  /*2450*/  FADD R214, RZ, R36 ;  /* 0x00000024ffd67221 */ /* 0x000fc20000000000 */
[----:B0-----:R-:W-:Y:S01]  /*2460*/  FADD R227, RZ, R123 ;  /* 0x0000007bffe37221 */ /* 0x001fe20000000000 */
[----:B------:R-:W-:-:S01]  /*2470*/  FADD R213, RZ, R37 ;  /* 0x00000025ffd57221 */ /* 0x000fc20000000000 */
[----:B------:R-:W-:Y:S01]  /*2480*/  FADD R212, RZ, R38 ;  /* 0x00000026ffd47221 */ /* 0x000fe20000000000 */
[----:B------:R-:W-:-:S01]  /*2490*/  FADD R211, RZ, R39 ;  /* 0x00000027ffd37221 */ /* 0x000fc20000000000 */
[----:B------:R-:W-:Y:S01]  /*24a0*/  FADD R210, RZ, R40 ;  /* 0x00000028ffd27221 */ /* 0x000fe20000000000 */
[----:B------:R0:W-:Y:S01]  /*24b0*/  STL [R1+0x4], R227 ;  /* 0x000004e301007387 */ /* 0x0001e20000100800 */
        /* <DEDUP_REMOVED lines=93> */
[----:B------:R-:W-:Y:S01]  /*2a90*/  UMOV UR6, URZ ;  /* 0x0000003f00067c82 */ /* 0x000fe20008000000 */
[----:B0-----:R-:W-:-:S05]  /*2aa0*/  FADD R227, RZ, R130 ;  /* 0x00000082ffe37221 */ /* 0x001fca0000000000 */
[----:B------:R0:W-:Y:S02]  /*2ab0*/  STL [R1+0x20], R227 ;  /* 0x000020e301007387 */ /* 0x0001e40000100800 */
        /* <DEDUP_REMOVED lines=42> */
.L_x_19:
[----:B------:R-:W-:-:S04]  /*2d60*/  UIADD3 UR16, UR5, 0x1, URZ ;  /* 0x0000000105107890 */ /* 0x000fc8000fffe03f */
[----:B------:R-:W-:-:S04]  /*2d70*/  UISETP.NE.AND UP0, UPT, UR16, 0x12, UPT ;  /* 0x000000121000788c */ /* 0x000fc8000bf05270 */
[----:B------:R-:W-:Y:S02]  /*2d80*/  USEL UR8, URZ, 0x1, UP0 ;  /* 0x000000013f087887 */ /* 0x000fe40008000000 */
[----:B------:R-:W-:Y:S02]  /*2d90*/  USEL UR16, UR16, URZ, UP0 ;  /* 0x0000003f10107287 */ /* 0x000fe40008000000 */
[----:B------:R-:W-:-:S06]  /*2da0*/  ULOP3.LUT UR8, UR4, UR8, URZ, 0x3c, !UPT ;  /* 0x0000000804087292 */ /* 0x000fcc000f8e3c3f */
[----:B0-----:R-:W-:Y:S01]  /*2db0*/  IMAD.U32 R227, RZ, RZ, UR8 ;  /* 0x00000008ffe37e24 */ /* 0x001fe2000f8e00ff */
[----:B------:R-:W-:-:S06]  /*2dc0*/  UMOV UR8, 0x1 ;  /* 0x0000000100087882 */ /* 0x000fcc0000000000 */
.L_x_14:
[----:B------:R-:W-:-:S04]  /*2dd0*/  UISETP.LT.AND UP0, UPT, UR12, 0x1, UPT ;  /* 0x000000010c00788c */ /* 0x000fc8000bf01270 */
[----:B------:R-:W-:-:S04]  /*2de0*/  USEL UR9, UR12, 0x1, UP0 ;  /* 0x000000010c097887 */ /* 0x000fc80008000000 */
[----:B------:R-:W-:-:S04]  /*2df0*/  UIADD3 UR9, UR12, -UR9, URZ ;  /* 0x800000090c097290 */ /* 0x000fc8000fffe03f */
[----:B------:R-:W-:-:S06]  /*2e00*/  UISETP.GE.AND UP0, UPT, UR9, 0x1, UPT ;  /* 0x000000010900788c */ /* 0x000fcc000bf06270 */
[----:B------:R-:W-:-:S13]  /*2e10*/  PLOP3.LUT P0, PT, PT, PT, UP0, 0x80, 0x0 ;  /* 0x000000000000781c */ /* 0x000fda0003f0f008 */
[----:B------:R-:W-:Y:S05]  /*2e20*/  @!P0 BRA `(.L_x_20) ;  /* 0x0000001000708947 */ /* 0x000fea0003800000 */
[----:B------:R-:W-:Y:S01]  /*2e30*/  IMAD.U32 R228, RZ, RZ, UR9 ;  /* 0x00000009ffe47e24 */ /* 0x000fe2000f8e00ff */
[----:B------:R-:W-:Y:S01]  /*2e40*/  UMOV UR17, UR5 ;  /* 0x0000000500117c82 */ /* 0x000fe20008000000 */
[----:B------:R-:W-:-:S05]  /*2e50*/  ULDC UR24, c[0x0][0x50c] ;  /* 0x0001430000187ab9 */ /* 0x000fca0000000800 */
.L_x_28:
[----:B------:R-:W-:-:S06]  /*2e60*/  UISETP.NE.AND UP0, UPT, UR23, 0x3, UPT ;  /* 0x000000031700788c */ /* 0x000fcc000bf05270 */
[----:B------:R-:W-:-:S13]  /*2e70*/  PLOP3.LUT P1, PT, PT, PT, UP0, 0x80, 0x0 ;  /* 0x000000000000781c */ /* 0x000fda0003f2f008 */
[----:B01----:R-:W-:Y:S05]  /*2e80*/  @!P1 BRA `(.L_x_21) ;  /* 0x0000000000049947 */ /* 0x003fea0003800000 */
[----:B------:R-:W-:Y:S01]  /*2e90*/  BPT.TRAP 0x1 ;  /* 0x000000040000795c */ /* 0x000fe20000300000 */
.L_x_21:
[----:B------:R-:W0:Y:S01]  /*2ea0*/  S2UR UR9, SR_CgaCtaId ;  /* 0x00000000000979c3 */ /* 0x000e220000008800 */
[----:B------:R-:W-:Y:S01]  /*2eb0*/  UMOV UR14, 0x400 ;  /* 0x00000400000e7882 */ /* 0x000fe20000000000 */
[----:B------:R-:W-:Y:S01]  /*2ec0*/  SHF.L.U32 R229, R227, 0x1f, RZ ;  /* 0x0000001fe3e57819 */ /* 0x000fe200000006ff */
[----:B0-----:R-:W-:-:S04]  /*2ed0*/  ULEA UR14, UR9, UR14, 0x18 ;  /* 0x0000000e090e7291 */ /* 0x001fc8000f8ec03f */
[----:B------:R-:W-:-:S09]  /*2ee0*/  ULEA UR9, UR16, UR14, 0x3 ;  /* 0x0000000e10097291 */ /* 0x000fd2000f8e183f */
[----:B------:R0:W1:Y:S01]  /*2ef0*/  SYNCS.PHASECHK.TRANS64.TRYWAIT P0, [UR9], R229 ;  /* 0x000000e5ff0075a7 */ /* 0x0000620008000149 */
[----:B------:R-:W-:Y:S05]  /*2f00*/  @!P1 BRA `(.L_x_22) ;  /* 0x0000000000049947 */ /* 0x000fea0003800000 */
[----:B------:R-:W-:Y:S01]  /*2f10*/  BPT.TRAP 0x1 ;  /* 0x000000040000795c */ /* 0x000fe20000300000 */
.L_x_22:
[----:B-1----:R-:W-:Y:S05]  /*2f20*/  @P0 BRA `(.L_x_23) ;  /* 0x0000000000080947 */ /* 0x002fea0003800000 */
[----:B------:R-:W1:Y:S02]  /*2f30*/  SYNCS.PHASECHK.TRANS64.TRYWAIT P0, [UR9], R229 ;  /* 0x000000e5ff0075a7 */ /* 0x000e640008000149 */
[----:B-1----:R-:W-:Y:S05]  /*2f40*/  @!P0 BRA `(.L_x_24) ;  /* 0x000000d800688947 */ /* 0x002fea0003800000 */
.L_x_23:
[----:B------:R-:W-:Y:S01]  /*2f50*/  UIADD3 UR9, UR14, 0x12200, URZ ;  /* 0x000122000e097890 */ /* 0x000fe2000fffe03f */
[----:B------:R-:W-:Y:S01]  /*2f60*/  WARPGROUP.ARRIVE ;  /* 0x00000000000079c5 */ /* 0x000fe20000000000 */
[----:B------:R-:W-:Y:S02]  /*2f70*/  UISETP.NE.AND UP0, UPT, UR7, URZ, UPT ;  /* 0x0000003f0700728c */ /* 0x000fe4000bf05270 */
[----:B------:R-:W-:Y:S02]  /*2f80*/  USHF.R.U32.HI UR9, URZ, 0x4, UR9 ;  /* 0x000000043f097899 */ /* 0x000fe40008011609 */
[----:B------:R-:W-:Y:S02]  /*2f90*/  USEL UR8, UR8, URZ, !UP0 ;  /* 0x0000003f08087287 */ /* 0x000fe4000c000000 */
[----:B------:R-:W-:Y:S02]  /*2fa0*/  ULOP3.LUT UR9, UR9, 0x3fff, URZ, 0xc0, !UPT ;  /* 0x00003fff09097892 */ /* 0x000fe4000f8ec03f */
[----:B------:R-:W-:-:S02]  /*2fb0*/  ULOP3.LUT UR7, UR15, 0x10000, URZ, 0xfc, !UPT ;  /* 0x000100000f077892 */ /* 0x000fc4000f8efc3f */
[----:B------:R-:W-:Y:S02]  /*2fc0*/  ULOP3.LUT UR9, UR9, 0x10000, URZ, 0xfc, !UPT ;  /* 0x0001000009097892 */ /* 0x000fe4000f8efc3f */
[----:B------:R-:W-:Y:S02]  /*2fd0*/  UISETP.NE.U32.AND UP0, UPT, UR8, URZ, UPT ;  /* 0x0000003f0800728c */ /* 0x000fe4000bf05070 */
[----:B------:R-:W-:Y:S02]  /*2fe0*/  ULEA UR8, UR16, UR7, 0x8 ;  /* 0x0000000710087291 */ /* 0x000fe4000f8e403f */
[----:B------:R-:W-:Y:S01]  /*2ff0*/  ULEA UR10, UR16, UR9, 0x9 ;  /* 0x00000009100a7291 */ /* 0x000fe2000f8e483f */
[----:B------:R-:W-:Y:S02]  /*3000*/  UMOV UR11, 0xc0000010 ;  /* 0xc0000010000b7882 */ /* 0x000fe40000000000 */
[----:B------:R-:W-:Y:S01]  /*3010*/  UMOV UR9, 0xc0000010 ;  /* 0xc000001000097882 */ /* 0x000fe20000000000 */
[----:B------:R-:W-:-:S05]  /*3020*/  UIADD3 UR6, UR6, 0x1, URZ ;  /* 0x0000000106067890 */ /* 0x000fca000fffe03f */
[----:B------:R-:W-:Y:S01]  /*3030*/  QGMMA.64x256x32.F32.E4M3.E5M2 R24, gdesc[UR8], R24, UP0, gsb0 ;  /* 0x03e00000081879f3 */ /* 0x000fe2000b802818 */
[----:B------:R-:W-:-:S04]  /*3040*/  UISETP.NE.AND UP0, UPT, UR6, UR24, UPT ;  /* 0x000000180600728c */ /* 0x000fc8000bf05270 */
[----:B------:R-:W-:-:S06]  /*3050*/  USEL UR7, URZ, 0x1, UP0 ;  /* 0x000000013f077887 */ /* 0x000fcc0008000000 */
[----:B------:R-:W-:Y:S01]  /*3060*/  ISETP.NE.AND P0, PT, RZ, UR7, PT ;  /* 0x00000007ff007c0c */ /* 0x000fe2000bf05270 */
[----:B------:R-:W-:-:S12]  /*3070*/  WARPGROUP.DEPBAR.LE gsb0, 0x1 ;  /* 0x00008000000079c5 */ /* 0x000fd80000010100 */
[----:B------:R-:W-:Y:S05]  /*3080*/  @!P0 BRA `(.L_x_25) ;  /* 0x0000000c00808947 */ /* 0x000fea0003800000 */
[----:B------:R-:W-:Y:S02]  /*3090*/  WARPGROUP.DEPBAR.LE gsb0, 0x0 ;  /* 0x00008000000079c5 */ /* 0x000fe40000010000 */
[----:B------:R-:W-:-:S01]  /*30a0*/  FADD R226, R24, R226 ;  /* 0x000000e218e27221 */ /* 0x000fc20000000000 */
[----:B------:R-:W-:Y:S01]  /*30b0*/  FADD R225, R25, R225 ;  /* 0x000000e119e17221 */ /* 0x000fe20000000000 */
[----:B------:R1:W-:Y:S01]  /*30c0*/  STL [R1+0x88], R227 ;  /* 0x000088e301007387 */ /* 0x0003e20000100800 */
[----:B------:R-:W-:-:S01]  /*30d0*/  FADD R224, R26, R224 ;  /* 0x000000e01ae07221 */ /* 0x000fc20000000000 */
[----:B------:R-:W-:Y:S01]  /*30e0*/  FADD R223, R27, R223 ;  /* 0x000000df1bdf7221 */ /* 0x000fe20000000000 */
[----:B------:R-:W-:-:S01]  /*30f0*/  FADD R222, R28, R222 ;  /* 0x000000de1cde7221 */ /* 0x000fc20000000000 */
[----:B------:R-:W-:Y:S01]  /*3100*/  FADD R221, R29, R221 ;  /* 0x000000dd1ddd7221 */ /* 0x000fe20000000000 */
[----:B-1----:R-:W3:Y:S04]  /*3110*/  LDL.LU R227, [R1+0x30] ;  /* 0x0000300001e37983 */ /* 0x002ee80000300800 */
[----:B------:R1:W-:Y:S01]  /*3120*/  STL [R1+0x8c], R226 ;  /* 0x00008ce201007387 */ /* 0x0003e20000100800 */
[----:B------:R-:W-:-:S01]  /*3130*/  FADD R220, R30, R220 ;  /* 0x000000dc1edc7221 */ /* 0x000fc20000000000 */
[----:B------:R-:W-:-:S02]  /*3140*/  FADD R219, R31, R219 ;  /* 0x000000db1fdb7221 */ /* 0x000fc40000000000 */
[----:B-1----:R-:W4:Y:S04]  /*3150*/  LDL.LU R226, [R1+0x2c] ;  /* 0x00002c0001e27983 */ /* 0x002f280000300800 */
[----:B------:R1:W-:Y:S01]  /*3160*/  STL [R1+0x90], R225 ;  /* 0x000090e101007387 */ /* 0x0003e20000100800 */
[----:B------:R-:W-:-:S03]  /*3170*/  FADD R218, R32, R218 ;  /* 0x000000da20da7221 */ /* 0x000fc60000000000 */
[----:B-1----:R-:W2:Y:S04]  /*3180*/  LDL.LU R225, [R1+0x28] ;  /* 0x0000280001e17983 */ /* 0x002ea80000300800 */
        /* <DEDUP_REMOVED lines=9> */
[----:B------:R1:W-:Y:S04]  /*3220*/  STL [R1+0xa0], R221 ;  /* 0x0000a0dd01007387 */ /* 0x0003e80000100800 */
        /* <DEDUP_REMOVED lines=12> */
[----:B-1----:R-:W2:Y:S01]  /*32f0*/  LDL.LU R215, [R1] ;  /* 0x0000000001d77983 */ /* 0x002ea20000300800 */
[----:B------:R-:W-:-:S01]  /*3300*/  FADD R214, R36, R214 ;  /* 0x000000d624d67221 */ /* 0x000fc20000000000 */
[----:B------:R-:W-:Y:S01]  /*3310*/  FADD R213, R37, R213 ;  /* 0x000000d525d57221 */ /* 0x000fe20000000000 */
[----:B------:R-:W-:-:S01]  /*3320*/  FADD R212, R38, R212 ;  /* 0x000000d426d47221 */ /* 0x000fc20000000000 */
[----:B------:R-:W-:Y:S01]  /*3330*/  FADD R211, R39, R211 ;  /* 0x000000d327d37221 */ /* 0x000fe20000000000 */
[----:B------:R-:W-:-:S01]  /*3340*/  FADD R210, R40, R210 ;  /* 0x000000d228d27221 */ /* 0x000fc20000000000 */
[----:B------:R-:W-:Y:S01]  /*3350*/  STL [R1+0xbc], R214 ;  /* 0x0000bcd601007387 */ /* 0x000fe20000100800 */
        /* <DEDUP_REMOVED lines=11> */
[----:B------:R1:W-:Y:S01]  /*3410*/  STL [R1+0xc8], R211 ;  /* 0x0000c8d301007387 */ /* 0x0003e20000100800 */
[----:B------:R-:W-:-:S01]  /*3420*/  FADD R200, R50, R200 ;  /* 0x000000c832c87221 */ /* 0x000fc20000000000 */
[----:B------:R-:W-:Y:S01]  /*3430*/  FADD R199, R51, R199 ;  /* 0x000000c733c77221 */ /* 0x000fe20000000000 */
        /* <DEDUP_REMOVED lines=69> */
[----:B-----5:R-:W-:Y:S01]  /*3890*/  FADD R0, R121, R0 ;  /* 0x0000000079007221 */ /* 0x020fe20000000000 */
[----:B---3--:R-:W-:-:S01]  /*38a0*/  FADD R227, R134, R227 ;  /* 0x000000e386e37221 */ /* 0x008fc20000000000 */
[----:B----4-:R-:W-:Y:S01]  /*38b0*/  FADD R226, R133, R226 ;  /* 0x000000e285e27221 */ /* 0x010fe20000000000 */
[----:B--2---:R-:W-:-:S01]  /*38c0*/  FADD R225, R132, R225 ;  /* 0x000000e184e17221 */ /* 0x004fc20000000000 */
        /* <DEDUP_REMOVED lines=9> */
[----:B------:R-:W-:-:S05]  /*3960*/  FADD R215, R122, R215 ;  /* 0x000000d77ad77221 */ /* 0x000fca0000000000 */
[----:B------:R2:W-:Y:S04]  /*3970*/  STL [R1], R215 ;  /* 0x000000d701007387 */ /* 0x0005e80000100800 */
[----:B------:R3:W-:Y:S04]  /*3980*/  STL [R1+0x4], R216 ;  /* 0x000004d801007387 */ /* 0x0007e80000100800 */
        /* <DEDUP_REMOVED lines=8> */
[----:B-1----:R-:W4:Y:S04]  /*3a10*/  LDL.LU R211, [R1+0x34] ;  /* 0x0000340001d37983 */ /* 0x002f280000300800 */
[----:B------:R1:W-:Y:S04]  /*3a20*/  STL [R1+0x28], R225 ;  /* 0x000028e101007387 */ /* 0x0003e80000100800 */
[----:B------:R-:W4:Y:S04]  /*3a30*/  LDL.LU R212, [R1+0x38] ;  /* 0x0000380001d47983 */ /* 0x000f280000300800 */
[----:B------:R1:W-:Y:S04]  /*3a40*/  STL [R1+0x2c], R226 ;  /* 0x00002ce201007387 */ /* 0x0003e80000100800 */
[----:B------:R-:W4:Y:S04]  /*3a50*/  LDL.LU R213, [R1+0x3c] ;  /* 0x00003c0001d57983 */ /* 0x000f280000300800 */
[----:B------:R1:W-:Y:S04]  /*3a60*/  STL [R1+0x30], R227 ;  /* 0x000030e301007387 */ /* 0x0003e80000100800 */
[----:B------:R-:W4:Y:S04]  /*3a70*/  LDL.LU R214, [R1+0x40] ;  /* 0x0000400001d67983 */ /* 0x000f280000300800 */
[----:B--2---:R-:W2:Y:S04]  /*3a80*/  LDL.LU R215, [R1+0x44] ;  /* 0x0000440001d77983 */ /* 0x004ea80000300800 */
[----:B---3--:R-:W3:Y:S04]  /*3a90*/  LDL.LU R216, [R1+0x48] ;  /* 0x0000480001d87983 */ /* 0x008ee80000300800 */
[----:B----4-:R-:W4:Y:S04]  /*3aa0*/  LDL.LU R217, [R1+0x4c] ;  /* 0x00004c0001d97983 */ /* 0x010f280000300800 */
[----:B0-----:R-:W4:Y:S04]  /*3ab0*/  LDL.LU R218, [R1+0x50] ;  /* 0x0000500001da7983 */ /* 0x001f280000300800 */
[----:B------:R-:W4:Y:S04]  /*3ac0*/  LDL.LU R219, [R1+0x54] ;  /* 0x0000540001db7983 */ /* 0x000f280000300800 */
[----:B------:R-:W4:Y:S04]  /*3ad0*/  LDL.LU R220, [R1+0x58] ;  /* 0x0000580001dc7983 */ /* 0x000f280000300800 */
[----:B------:R-:W4:Y:S04]  /*3ae0*/  LDL.LU R221, [R1+0x5c] ;  /* 0x00005c0001dd7983 */ /* 0x000f280000300800 */
[----:B------:R-:W4:Y:S04]  /*3af0*/  LDL.LU R222, [R1+0x60] ;  /* 0x0000600001de7983 */ /* 0x000f280000300800 */
[----:B------:R-:W4:Y:S04]  /*3b00*/  LDL.LU R223, [R1+0x64] ;  /* 0x0000640001df7983 */ /* 0x000f280000300800 */
[----:B------:R-:W4:Y:S04]  /*3b10*/  LDL.LU R224, [R1+0x68] ;  /* 0x0000680001e07983 */ /* 0x000f280000300800 */
[----:B-1----:R-:W4:Y:S04]  /*3b20*/  LDL.LU R225, [R1+0x6c] ;  /* 0x00006c0001e17983 */ /* 0x002f280000300800 */
[----:B------:R-:W4:Y:S04]  /*3b30*/  LDL.LU R226, [R1+0x70] ;  /* 0x0000700001e27983 */ /* 0x000f280000300800 */
[----:B------:R-:W4:Y:S01]  /*3b40*/  LDL.LU R227, [R1+0x74] ;  /* 0x0000740001e37983 */ /* 0x000f220000300800 */
[----:B------:R-:W-:-:S05]  /*3b50*/  FADD R211, R135, R211 ;  /* 0x000000d387d37221 */ /* 0x000fca0000000000 */
[----:B------:R0:W-:Y:S01]  /*3b60*/  STL [R1+0x34], R211 ;  /* 0x000034d301007387 */ /* 0x0001e20000100800 */
[----:B------:R-:W-:-:S03]  /*3b70*/  FADD R212, R136, R212 ;  /* 0x000000d488d47221 */ /* 0x000fc60000000000 */
[----:B0-----:R1:W5:Y:S01]  /*3b80*/  LDL.LU R211, [R1+0xc8] ;  /* 0x0000c80001d37983 */ /* 0x0013620000300800 */
[----:B------:R-:W-:-:S03]  /*3b90*/  FADD R213, R137, R213 ;  /* 0x000000d589d57221 */ /* 0x000fc60000000000 */
[----:B------:R0:W-:Y:S01]  /*3ba0*/  STL [R1+0x38], R212 ;  /* 0x000038d401007387 */ /* 0x0001e20000100800 */
[----:B------:R-:W-:-:S01]  /*3bb0*/  FADD R214, R138, R214 ;  /* 0x000000d68ad67221 */ /* 0x000fc20000000000 */
[----:B--2---:R-:W-:Y:S02]  /*3bc0*/  FADD R215, R139, R215 ;  /* 0x000000d78bd77221 */ /* 0x004fe40000000000 */
[----:B0-----:R1:W5:Y:S01]  /*3bd0*/  LDL.LU R212, [R1+0xc4] ;  /* 0x0000c40001d47983 */ /* 0x0013620000300800 */
[----:B---3--:R-:W-:-:S03]  /*3be0*/  FADD R216, R140, R216 ;  /* 0x000000d88cd87221 */ /* 0x008fc60000000000 */
[----:B------:R0:W-:Y:S01]  /*3bf0*/  STL [R1+0x3c], R213 ;  /* 0x00003cd501007387 */ /* 0x0001e20000100800 */
[----:B----4-:R-:W-:-:S03]  /*3c00*/  FADD R217, R141, R217 ;  /* 0x000000d98dd97221 */ /* 0x010fc60000000000 */
[----:B0-----:R1:W5:Y:S01]  /*3c10*/  LDL.LU R213, [R1+0xc0] ;  /* 0x0000c00001d57983 */ /* 0x0013620000300800 */
[----:B------:R-:W-:-:S03]  /*3c20*/  FADD R218, R142, R218 ;  /* 0x000000da8eda7221 */ /* 0x000fc60000000000 */
[----:B------:R0:W-:Y:S01]  /*3c30*/  STL [R1+0x40], R214 ;  /* 0x000040d601007387 */ /* 0x0001e20000100800 */
[----:B------:R-:W-:-:S01]  /*3c40*/  FADD R219, R143, R219 ;  /* 0x000000db8fdb7221 */ /* 0x000fc20000000000 */
[----:B------:R-:W-:Y:S02]  /*3c50*/  FADD R220, R144, R220 ;  /* 0x000000dc90dc7221 */ /* 0x000fe40000000000 */
[----:B0-----:R1:W5:Y:S04]  /*3c60*/  LDL.LU R214, [R1+0xbc] ;  /* 0x0000bc0001d67983 */ /* 0x0013680000300800 */
[----:B------:R0:W-:Y:S01]  /*3c70*/  STL [R1+0x44], R215 ;  /* 0x000044d701007387 */ /* 0x0001e20000100800 */
[----:B------:R-:W-:-:S01]  /*3c80*/  FADD R221, R145, R221 ;  /* 0x000000dd91dd7221 */ /* 0x000fc20000000000 */
[----:B------:R-:W-:-:S02]  /*3c90*/  FADD R222, R146, R222 ;  /* 0x000000de92de7221 */ /* 0x000fc40000000000 */
[----:B0-----:R1:W5:Y:S04]  /*3ca0*/  LDL.LU R215, [R1+0xb8] ;  /* 0x0000b80001d77983 */ /* 0x0013680000300800 */
[----:B------:R0:W-:Y:S01]  /*3cb0*/  STL [R1+0x48], R216 ;  /* 0x000048d801007387 */ /* 0x0001e20000100800 */
[----:B------:R-:W-:-:S03]  /*3cc0*/  FADD R223, R147, R223 ;  /* 0x000000df93df7221 */ /* 0x000fc60000000000 */
        /* <DEDUP_REMOVED lines=13> */
[----:B------:R0:W-:Y:S04]  /*3da0*/  STL [R1+0x5c], R221 ;  /* 0x00005cdd01007387 */ /* 0x0001e80000100800 */
        /* <DEDUP_REMOVED lines=12> */
[----:B0-----:R1:W5:Y:S01]  /*3e70*/  LDL.LU R227, [R1+0x88] ;  /* 0x0000880001e37983 */ /* 0x0013620000300800 */
[----:B------:R-:W-:-:S05]  /*3e80*/  UMOV UR6, URZ ;  /* 0x0000003f00067c82 */ /* 0x000fca0008000000 */
.L_x_25:
[----:B------:R-:W-:Y:S05]  /*3e90*/  @!P1 BRA `(.L_x_26) ;  /* 0x0000000000049947 */ /* 0x000fea0003800000 */
[----:B------:R-:W-:Y:S01]  /*3ea0*/  BPT.TRAP 0x1 ;  /* 0x000000040000795c */ /* 0x000fe20000300000 */
.L_x_26:
[----:B------:R-:W-:Y:S02]  /*3eb0*/  UISETP.GT.U32.AND UP0, UPT, UR13, 0x1, UPT ;  /* 0x000000010d00788c */ /* 0x000fe4000bf04070 */
[----:B------:R-:W-:-:S04]  /*3ec0*/  ULEA UR8, UR17, UR14, 0x3 ;  /* 0x0000000e11087291 */ /* 0x000fc8000f8e183f */
[----:B------:R-:W-:Y:S01]  /*3ed0*/  UIADD3 UR8, UR8, 0x90, URZ ;  /* 0x0000009008087890 */ /* 0x000fe2000fffe03f */
[----:B------:R-:W-:-:S03]  /*3ee0*/  PLOP3.LUT P0, PT, PT, PT, UP0, 0x80, 0x0 ;  /* 0x000000000000781c */ /* 0x000fc60003f0f008 */
[----:B------:R-:W-:-:S09]  /*3ef0*/  UPRMT UR8, URZ, 0x654, UR8 ;  /* 0x000006543f087896 */ /* 0x000fd20008000008 */
[----:B------:R-:W-:Y:S01]  /*3f00*/  SYNCS.ARRIVE.TRANS64.RED.A1T0 RZ, [UR8], RZ ;  /* 0x000000ffffff79a7 */ /* 0x000fe20008100408 */
[----:B------:R-:W-:Y:S05]  /*3f10*/  @P0 BRA `(.L_x_27) ;  /* 0x0000000000040947 */ /* 0x000fea0003800000 */
[----:B------:R-:W-:Y:S01]  /*3f20*/  BPT.TRAP 0x1 ;  /* 0x000000040000795c */ /* 0x000fe20000300000 */
.L_x_27:
[----:B------:R-:W-:Y:S01]  /*3f30*/  UIADD3 UR16, UR16, 0x1, URZ ;  /* 0x0000000110107890 */ /* 0x000fe2000fffe03f */
[C---:B------:R-:W-:Y:S01]  /*3f40*/  ISETP.GT.AND P0, PT, R228.reuse, 0x1, PT ;  /* 0x00000001e400780c */ /* 0x040fe20003f04270 */
[----:B------:R-:W-:Y:S01]  /*3f50*/  UIADD3 UR17, UR17, 0x1, URZ ;  /* 0x0000000111117890 */ /* 0x000fe2000fffe03f */
[----:B------:R-:W-:Y:S01]  /*3f60*/  VIADD R228, R228, 0xffffffff ;  /* 0xffffffffe4e47836 */ /* 0x000fe20000000000 */
[----:B------:R-:W-:Y:S02]  /*3f70*/  UISETP.NE.AND UP0, UPT, UR16, 0x12, UPT ;  /* 0x000000121000788c */ /* 0x000fe4000bf05270 */
[----:B------:R-:W-:Y:S02]  /*3f80*/  UISETP.NE.AND UP1, UPT, UR17, 0x12, UPT ;  /* 0x000000121100788c */ /* 0x000fe4000bf25270 */
[----:B------:R-:W-:Y:S02]  /*3f90*/  USEL UR8, URZ, 0x1, UP0 ;  /* 0x000000013f087887 */ /* 0x000fe40008000000 */
[----:B------:R-:W-:-:S02]  /*3fa0*/  USEL UR16, UR16, URZ, UP0 ;  /* 0x0000003f10107287 */ /* 0x000fc40008000000 */
[----:B------:R-:W-:Y:S02]  /*3fb0*/  USEL UR17, UR17, URZ, UP1 ;  /* 0x0000003f11117287 */ /* 0x000fe40008800000 */
[----:B-----5:R-:W-:Y:S01]  /*3fc0*/  LOP3.LUT R227, R227, UR8, RZ, 0x3c, !PT ;  /* 0x00000008e3e37c12 */ /* 0x020fe2000f8e3cff */
[----:B------:R-:W-:Y:S01]  /*3fd0*/  UMOV UR8, 0x1 ;  /* 0x0000000100087882 */ /* 0x000fe20000000000 */
[----:B------:R-:W-:Y:S08]  /*3fe0*/  @P0 BRA `(.L_x_28) ;  /* 0xffffffec009c0947 */ /* 0x000ff0000383ffff */
.L_x_20:
[----:B------:R-:W-:-:S04]  /*3ff0*/  UISETP.NE.AND UP0, UPT, UR6, URZ, UPT ;  /* 0x0000003f0600728c */ /* 0x000fc8000bf05270 */
[----:B------:R-:W-:-:S06]  /*4000*/  USEL UR6, URZ, 0x1, !UP0 ;  /* 0x000000013f067887 */ /* 0x000fcc000c000000 */
[----:B------:R-:W-:-:S13]  /*4010*/  ISETP.NE.AND P0, PT, RZ, UR6, PT ;  /* 0x00000006ff007c0c */ /* 0x000fda000bf05270 */
[----:B------:R-:W-:Y:S05]  /*4020*/  @!P0 BRA `(.L_x_29) ;  /* 0x0000000c00dc8947 */ /* 0x000fea0003800000 */
[----:B------:R-:W3:Y:S04]  /*4030*/  LDL.LU R227, [R1+0x74] ;  /* 0x0000740001e37983 */ /* 0x000ee80000300800 */
[----:B---3--:R3:W-:Y:S04]  /*4040*/  STL [R1+0x88], R227 ;  /* 0x000088e301007387 */ /* 0x0087e80000100800 */
[----:B---3--:R-:W3:Y:S04]  /*4050*/  LDL.LU R227, [R1+0x70] ;  /* 0x0000700001e37983 */ /* 0x008ee80000300800 */
        /* <DEDUP_REMOVED lines=55> */
[----:B---3--:R-:W3:Y:S01]  /*43d0*/  LDL.LU R227, [R1] ;  /* 0x0000000001e37983 */ /* 0x008ee20000300800 */
[----:B------:R-:W-:-:S02]  /*43e0*/  WARPGROUP.DEPBAR.LE gsb0, 0x0 ;  /* 0x00008000000079c5 */ /* 0x000fc40000010000 */
[----:B------:R-:W-:Y:S01]  /*43f0*/  FADD R226, R24, R226 ;  /* 0x000000e218e27221 */ /* 0x000fe20000000000 */
        /* <DEDUP_REMOVED lines=97> */
[----:B---3--:R-:W-:-:S05]  /*4a10*/  FADD R227, R122, R227 ;  /* 0x000000e37ae37221 */ /* 0x008fca0000000000 */
[----:B------:R3:W-:Y:S04]  /*4a20*/  STL [R1], R227 ;  /* 0x000000e301007387 */ /* 0x0007e80000100800 */
[----:B---3--:R-:W3:Y:S02]  /*4a30*/  LDL.LU R227, [R1+0xf8] ;  /* 0x0000f80001e37983 */ /* 0x008ee40000300800 */
[----:B---3--:R-:W-:-:S05]  /*4a40*/  FADD R227, R123, R227 ;  /* 0x000000e37be37221 */ /* 0x008fca0000000000 */
[----:B------:R3:W-:Y:S04]  /*4a50*/  STL [R1+0x4], R227 ;  /* 0x000004e301007387 */ /* 0x0007e80000100800 */
        /* <DEDUP_REMOVED lines=83> */
[----:B------:R3:W-:Y:S02]  /*4f90*/  STL [R1+0x74], R227 ;  /* 0x000074e301007387 */ /* 0x0007e40000100800 */
.L_x_29:
[----:B------:R-:W-:Y:S02]  /*4fa0*/  WARPGROUP.DEPBAR.LE gsb0, 0x0 ;  /* 0x00008000000079c5 */ /* 0x000fe40000010000 */
[----:B------:R-:W4:Y:S02]  /*4fb0*/  LDC R24, c[0x0][0x28c] ;  /* 0x0000a300ff187b82 */ /* 0x000f240000000800 */
[----:B----4-:R-:W-:-:S13]  /*4fc0*/  ISETP.GE.AND P0, PT, R24, 0x1, PT ;  /* 0x000000011800780c */ /* 0x010fda0003f06270 */
[----:B------:R-:W-:Y:S05]  /*4fd0*/  @!P0 BRA `(.L_x_30) ;  /* 0x0000000000488947 */ /* 0x000fea0003800000 */
[----:B------:R-:W-:-:S06]  /*4fe0*/  UISETP.NE.AND UP0, UPT, UR23, 0x3, UPT ;  /* 0x000000031700788c */ /* 0x000fcc000bf05270 */
[----:B------:R-:W-:-:S13]  /*4ff0*/  PLOP3.LUT P0, PT, PT, PT, UP0, 0x80, 0x0 ;  /* 0x000000000000781c */ /* 0x000fda0003f0f008 */
[----:B------:R-:W-:Y:S05]  /*5000*/  @!P0 BRA `(.L_x_31) ;  /* 0x0000000000048947 */ /* 0x000fea0003800000 */
[----:B------:R-:W-:Y:S01]  /*5010*/  BPT.TRAP 0x1 ;  /* 0x000000040000795c */ /* 0x000fe20000300000 */
.L_x_31:
[----:B------:R-:W-:-:S04]  /*5020*/  UISETP.LT.AND UP0, UPT, UR12, 0x1, UPT ;  /* 0x000000010c00788c */ /* 0x000fc8000bf01270 */
[----:B------:R-:W-:Y:S02]  /*5030*/  USEL UR8, UR12, 0x1, UP0 ;  /* 0x000000010c087887 */ /* 0x000fe40008000000 */
[----:B------:R-:W-:Y:S02]  /*5040*/  UISETP.GT.U32.AND UP0, UPT, UR13, 0x1, UPT ;  /* 0x000000010d00788c */ /* 0x000fe4000bf04070 */
[----:B------:R-:W-:-:S04]  /*5050*/  UIADD3 UR8, UR5, UR12, -UR8 ;  /* 0x0000000c05087290 */ /* 0x000fc8000fffe808 */
[----:B------:R-:W-:Y:S01]  /*5060*/  UIMAD.WIDE.U32 UR6, UR8, 0x38e38e39, URZ ;  /* 0x38e38e39080678a5 */ /* 0x000fe2000f8e003f */
[----:B------:R-:W-:-:S03]  /*5070*/  PLOP3.LUT P0, PT, PT, PT, UP0, 0x80, 0x0 ;  /* 0x000000000000781c */ /* 0x000fc60003f0f008 */
[----:B------:R-:W-:-:S04]  /*5080*/  USHF.R.U32.HI UR6, URZ, 0x2, UR7 ;  /* 0x000000023f067899 */ /* 0x000fc80008011607 */
[----:B------:R-:W-:-:S04]  /*5090*/  UIMAD UR8, UR6, -0x12, UR8 ;  /* 0xffffffee060878a4 */ /* 0x000fc8000f8e0208 */
[----:B------:R-:W-:-:S04]  /*50a0*/  ULEA UR8, UR8, UR14, 0x3 ;  /* 0x0000000e08087291 */ /* 0x000fc8000f8e183f */
[----:B------:R-:W-:-:S04]  /*50b0*/  UIADD3 UR8, UR8, 0x90, URZ ;  /* 0x0000009008087890 */ /* 0x000fc8000fffe03f */
[----:B------:R-:W-:-:S09]  /*50c0*/  UPRMT UR8, URZ, 0x654, UR8 ;  /* 0x000006543f087896 */ /* 0x000fd20008000008 */
[----:B------:R-:W-:Y:S01]  /*50d0*/  SYNCS.ARRIVE.TRANS64.RED.A1T0 RZ, [UR8], RZ ;  /* 0x000000ffffff79a7 */ /* 0x000fe20008100408 */
[----:B------:R-:W-:Y:S05]  /*50e0*/  @P0 BRA `(.L_x_30) ;  /* 0x0000000000040947 */ /* 0x000fea0003800000 */
[----:B------:R-:W-:Y:S01]  /*50f0*/  BPT.TRAP 0x1 ;  /* 0x000000040000795c */ /* 0x000fe20000300000 */
.L_x_30:
[----:B------:R4:W-:Y:S01]  /*5100*/  STL [R1+0x8c], R2 ;  /* 0x00008c0201007387 */ /* 0x0009e20000100800 */
[----:B------:R-:W0:Y:S01]  /*5110*/  LDC R28, c[0x0][0x288] ;  /* 0x0000a200ff1c7b82 */ /* 0x000e220000000800 */
[----:B------:R-:W-:Y:S02]  /*5120*/  UIADD3 UR9, UR12, UR5, URZ ;  /* 0x000000050c097290 */ /* 0x000fe4000fffe03f */
[----:B------:R1:W-:Y:S01]  /*5130*/  STL [R1+0x88], R0 ;  /* 0x0000880001007387 */ /* 0x0003e20000100800 */
[----:B------:R-:W-:Y:S01]  /*5140*/  USHF.R.S32.HI UR10, URZ, 0x1f, UR22 ;  /* 0x0000001f3f0a7899 */ /* 0x000fe20008011416 */
[----:B------:R-:W-:Y:S01]  /*5150*/  ULDC.64 UR14, c[0x0][0x5d0] ;  /* 0x00017400000e7ab9 */ /* 0x000fe20000000a00 */
[----:B------:R-:W-:Y:S01]  /*5160*/  ULDC UR11, c[0x0][0x284] ;  /* 0x0000a100000b7ab9 */ /* 0x000fe20000000800 */
[----:B----4-:R-:W4:Y:S01]  /*5170*/  S2R R2, SR_TID.X ;  /* 0x0000000000027919 */ /* 0x010f220000002100 */
[----:B-1----:R-:W2:Y:S04]  /*5180*/  LDL.LU R0, [R1+0x80] ;  /* 0x0000800001007983 */ /* 0x002ea80000300800 */
[----:B---3--:R-:W3:Y:S01]  /*5190*/  LDL.LU R227, [R1+0x84] ;  /* 0x0000840001e37983 */ /* 0x008ee20000300800 */
[----:B------:R-:W-:-:S02]  /*51a0*/  UISETP.GT.U32.AND UP0, UPT, UR9, 0x11, UPT ;  /* 0x000000110900788c */ /* 0x000fc4000bf04070 */
[----:B------:R-:W-:Y:S01]  /*51b0*/  UISETP.GE.U32.AND UP1, UPT, UR12, 0x12, UPT ;  /* 0x000000120c00788c */ /* 0x000fe2000bf26070 */
[--C-:B----4-:R-:W-:Y:S02]  /*51c0*/  SHF.R.U32.HI R24, RZ, 0x2, R2.reuse ;  /* 0x00000002ff187819 */ /* 0x110fe40000011602 */
[----:B------:R-:W-:Y:S02]  /*51d0*/  LOP3.LUT R26, R2, 0x60, RZ, 0xc0, !PT ;  /* 0x00000060021a7812 */ /* 0x000fe400078ec0ff */
[----:B------:R-:W-:Y:S02]  /*51e0*/  SHF.R.U32.HI R27, RZ, 0x7, R2 ;  /* 0x00000007ff1b7819 */ /* 0x000fe40000011602 */
[----:B------:R-:W-:Y:S02]  /*51f0*/  LOP3.LUT R25, R24, 0x7, RZ, 0xc0, !PT ;  /* 0x0000000718197812 */ /* 0x000fe400078ec0ff */
[----:B------:R-:W-:Y:S02]  /*5200*/  SHF.R.U32.HI R26, RZ, 0x1, R26 ;  /* 0x00000001ff1a7819 */ /* 0x000fe4000001161a */
[----:B------:R-:W-:-:S02]  /*5210*/  LOP3.LUT R24, R27, 0x1, RZ, 0xc0, !PT ;  /* 0x000000011b187812 */ /* 0x000fc400078ec0ff */
[----:B------:R-:W-:-:S03]  /*5220*/  IADD3 R29, RZ, -R26, -R25 ;  /* 0x8000001aff1d7210 */ /* 0x000fc60007ffe819 */
[C---:B------:R-:W-:Y:S02]  /*5230*/  IMAD.SHL.U32 R30, R24.reuse, 0x40, RZ ;  /* 0x00000040181e7824 */ /* 0x040fe400078e00ff */
[----:B------:R-:W-:Y:S02]  /*5240*/  IMAD R29, R24, -0x40, R29 ;  /* 0xffffffc0181d7824 */ /* 0x000fe400078e021d */
[----:B------:R-:W-:Y:S01]  /*5250*/  IMAD.SHL.U32 R24, R2, 0x2, RZ ;  /* 0x0000000202187824 */ /* 0x000fe200078e00ff */
[----:B------:R-:W-:-:S04]  /*5260*/  LOP3.LUT R27, R30, 0x40, R25, 0xe2, !PT ;  /* 0x000000401e1b7812 */ /* 0x000fc800078ee219 */
[----:B------:R-:W-:Y:S02]  /*5270*/  LOP3.LUT R30, R24, 0x6, RZ, 0xc0, !PT ;  /* 0x00000006181e7812 */ /* 0x000fe400078ec0ff */
[----:B------:R-:W-:Y:S02]  /*5280*/  LOP3.LUT R24, R2, 0x3, RZ, 0xc0, !PT ;  /* 0x0000000302187812 */ /* 0x000fe400078ec0ff */
[----:B------:R1:W5:Y:S01]  /*5290*/  LDL.LU R2, [R1+0x8c] ;  /* 0x00008c0001027983 */ /* 0x0003620000300800 */
[----:B------:R-:W-:Y:S01]  /*52a0*/  UIMAD.WIDE.U32 UR6, UR9, 0x38e38e39, URZ ;  /* 0x38e38e39090678a5 */ /* 0x000fe2000f8e003f */
[----:B--2---:R-:W-:Y:S01]  /*52b0*/  PRMT R30, R30, 0x6540, R0 ;  /* 0x000065401e1e7816 */ /* 0x004fe20000000000 */
[----:B------:R-:W-:Y:S02]  /*52c0*/  IMAD.SHL.U32 R35, R0, 0x100, RZ ;  /* 0x0000010000237824 */ /* 0x000fe400078e00ff */
[----:B------:R1:W5:Y:S01]  /*52d0*/  LDL.LU R0, [R1+0x88] ;  /* 0x0000880001007983 */ /* 0x0003620000300800 */
[----:B0-----:R-:W-:Y:S01]  /*52e0*/  IMAD R34, R24, -0x2, R28 ;  /* 0xfffffffe18227824 */ /* 0x001fe200078e021c */
[----:B------:R-:W-:Y:S01]  /*52f0*/  UIMAD UR5, UR10, UR14, URZ ;  /* 0x0000000e0a0572a4 */ /* 0x000fe2000f8e023f */
[----:B------:R-:W-:Y:S01]  /*5300*/  ISETP.GE.AND P0, PT, R35, R28, PT ;  /* 0x0000001c2300720c */ /* 0x000fe20003f06270 */
[C---:B---3--:R-:W-:Y:S01]  /*5310*/  IMAD.SHL.U32 R28, R227.reuse, 0x80, RZ ;  /* 0x00000080e31c7824 */ /* 0x048fe200078e00ff */
[----:B------:R-:W-:Y:S01]  /*5320*/  UISETP.LT.U32.AND UP0, UPT, UR12, 0x12, UP0 ;  /* 0x000000120c00788c */ /* 0x000fe20008701070 */
[--C-:B------:R-:W-:Y:S01]  /*5330*/  SHF.R.S32.HI R31, RZ, 0x1f, R30.reuse ;  /* 0x0000001fff1f7819 */ /* 0x100fe2000001141e */
[----:B------:R-:W-:Y:S01]  /*5340*/  UIMAD UR8, UR22, UR15, UR5 ;  /* 0x0000000f160872a4 */ /* 0x000fe2000f8e0205 */
[----:B------:R-:W-:Y:S01]  /*5350*/  IMAD.U32 R25, RZ, RZ, UR14 ;  /* 0x0000000eff197e24 */ /* 0x000fe2000f8e00ff */
[C---:B------:R-:W-:Y:S01]  /*5360*/  ISETP.GE.OR P0, PT, R28.reuse, UR11, P0 ;  /* 0x0000000b1c007c0c */ /* 0x040fe20008706670 */
[----:B------:R-:W-:Y:S01]  /*5370*/  USEL UR5, URZ, 0x1, !UP0 ;  /* 0x000000013f057887 */ /* 0x000fe2000c000000 */
[----:B------:R-:W-:Y:S01]  /*5380*/  IMAD.WIDE R32, R227, 0x80, RZ ;  /* 0x00000080e3207825 */ /* 0x000fe200078e02ff */
[----:B------:R-:W-:Y:S01]  /*5390*/  USHF.R.U32.HI UR6, URZ, 0x2, UR7 ;  /* 0x000000023f067899 */ /* 0x000fe20008011607 */
[----:B------:R-:W-:Y:S01]  /*53a0*/  IADD3 R38, -R28, UR11, R29 ;  /* 0x0000000b1c267c10 */ /* 0x000fe2000fffe11d */
[----:B------:R-:W-:Y:S01]  /*53b0*/  ULOP3.LUT UR4, UR4, UR5, URZ, 0x3c, !UPT ;  /* 0x0000000504047292 */ /* 0x000fe2000f8e3c3f */
[----:B------:R-:W-:Y:S01]  /*53c0*/  IMAD.WIDE.U32 R24, R25, UR22, R30 ;  /* 0x0000001619187c25 */ /* 0x000fe2000f8e001e */
[----:B------:R-:W-:Y:S01]  /*53d0*/  UIMAD UR5, UR6, -0x12, UR9 ;  /* 0xffffffee060578a4 */ /* 0x000fe2000f8e0209 */
[----:B------:R-:W-:Y:S01]  /*53e0*/  LOP3.LUT R39, R32, R27, R26, 0xfe, !PT ;  /* 0x0000001b20277212 */ /* 0x000fe200078efe1a */
[----:B------:R-:W-:Y:S01]  /*53f0*/  @UP1 ULOP3.LUT UR4, UR4, 0x1, UR6, 0x78, !UPT ;  /* 0x0000000104041892 */ /* 0x000fe2000f8e7806 */
[----:B------:R-:W-:-:S02]  /*5400*/  VIADD R25, R25, UR8 ;  /* 0x0000000819197c36 */ /* 0x000fc40008000000 */
[----:B------:R-:W-:Y:S02]  /*5410*/  IMAD.IADD R35, R34, 0x1, -R35 ;  /* 0x0000000122237824 */ /* 0x000fe400078e0a23 */
[----:B------:R-:W-:Y:S01]  /*5420*/  IMAD.MOV.U32 R34, RZ, RZ, -0x1 ;  /* 0xffffffffff227424 */ /* 0x000fe200078e00ff */
[----:B-1----:R-:W-:Y:S06]  /*5430*/  @P0 BRA `(.L_x_32) ;  /* 0x0000008c00980947 */ /* 0x002fec0003800000 */
[----:B------:R-:W0:Y:S01]  /*5440*/  LDC.64 R28, c[0x0][0x5c8] ;  /* 0x00017200ff1c7b82 */ /* 0x000e220000000a00 */
[----:B------:R-:W-:Y:S01]  /*5450*/  ULDC.64 UR6, c[0x0][0x5c0] ;  /* 0x0001700000067ab9 */ /* 0x000fe20000000a00 */
[----:B------:R-:W-:Y:S01]  /*5460*/  BSSY B0, `(.L_x_32) ;  /* 0x00008e3000007945 */ /* 0x000fe20003800000 */
[-C--:B0-----:R-:W-:Y:S02]  /*5470*/  IMAD R26, R33, R28.reuse, RZ ;  /* 0x0000001c211a7224 */ /* 0x081fe400078e02ff */
[----:B------:R-:W-:-:S04]  /*5480*/  IMAD.WIDE.U32 R24, R39, R28, R24 ;  /* 0x0000001c27187225 */ /* 0x000fc800078e0018 */
[----:B------:R-:W-:Y:S01]  /*5490*/  IMAD R27, R39, R29, R26 ;  /* 0x0000001d271b7224 */ /* 0x000fe200078e021a */
[----:B------:R-:W-:Y:S02]  /*54a0*/  LEA R26, P0, R28, R24, 0x3 ;  /* 0x000000181c1a7211 */ /* 0x000fe400078018ff */
[----:B------:R-:W-:Y:S01]  /*54b0*/  IADD3 R24, P1, R24, UR6, RZ ;  /* 0x0000000618187c10 */ /* 0x000fe2000ff3e0ff */
[----:B------:R-:W-:Y:S01]  /*54c0*/  IMAD.IADD R27, R25, 0x1, R27 ;  /* 0x00000001191b7824 */ /* 0x000fe200078e021b */
[----:B------:R-:W-:-:S04]  /*54d0*/  IADD3 R26, P3, R26, UR6, RZ ;  /* 0x000000061a1a7c10 */ /* 0x000fc8000ff7e0ff */
[----:B------:R-:W-:Y:S02]  /*54e0*/  LEA.HI.X R28, R28, R27, R29, 0x3, P0 ;  /* 0x0000001b1c1c7211 */ /* 0x000fe400000f1c1d */
[----:B------:R-:W-:Y:S02]  /*54f0*/  FSETP.NEU.AND P0, PT, RZ, UR21, PT ;  /* 0x00000015ff007c0b */ /* 0x000fe4000bf0d000 */
[----:B------:R-:W-:Y:S02]  /*5500*/  IADD3.X R25, R27, UR7, RZ, P1, !PT ;  /* 0x000000071b197c10 */ /* 0x000fe40008ffe4ff */
[----:B------:R-:W-:-:S09]  /*5510*/  IADD3.X R27, R28, UR7, RZ, P3, !PT ;  /* 0x000000071c1b7c10 */ /* 0x000fd20009ffe4ff */
[----:B------:R-:W-:Y:S05]  /*5520*/  @!P0 BRA `(.L_x_33) ;  /* 0x0000006800d88947 */ /* 0x000fea0003800000 */
[----:B------:R-:W-:Y:S01]  /*5530*/  ULDC.64 UR8, c[0x0][0x5b8] ;  /* 0x00016e0000087ab9 */ /* 0x000fe20000000a00 */
[----:B------:R-:W-:Y:S01]  /*5540*/  ISETP.GE.AND P0, PT, R38, 0x1, PT ;  /* 0x000000012600780c */ /* 0x000fe20003f06270 */
[----:B------:R-:W-:Y:S02]  /*5550*/  UIMAD UR6, UR10, UR8, URZ ;  /* 0x000000080a0672a4 */ /* 0x000fe4000f8e023f */
[----:B------:R-:W-:Y:S01]  /*5560*/  IMAD.U32 R29, RZ, RZ, UR8 ;  /* 0x00000008ff1d7e24 */ /* 0x000fe2000f8e00ff */
[----:B------:R-:W-:Y:S01]  /*5570*/  BSSY B1, `(.L_x_34) ;  /* 0x000000f000017945 */ /* 0x000fe20003800000 */
[----:B------:R-:W-:Y:S01]  /*5580*/  ISETP.LT.OR P4, PT, R35, 0x1, !P0 ;  /* 0x000000012300780c */ /* 0x000fe20004781670 */
[----:B------:R-:W-:Y:S02]  /*5590*/  UIMAD UR6, UR22, UR9, UR6 ;  /* 0x00000009160672a4 */ /* 0x000fe4000f8e0206 */
[----:B------:R-:W-:Y:S01]  /*55a0*/  IMAD.WIDE.U32 R30, R29, UR22, R30 ;  /* 0x000000161d1e7c25 */ /* 0x000fe2000f8e001e */
[----:B------:R-:W-:-:S03]  /*55b0*/  ULDC.64 UR8, c[0x0][0x5a8] ;  /* 0x00016a0000087ab9 */ /* 0x000fc60000000a00 */
[----:B------:R-:W-:Y:S01]  /*55c0*/  VIADD R31, R31, UR6 ;  /* 0x000000061f1f7c36 */ /* 0x000fe20008000000 */
[----:B------:R-:W-:Y:S02]  /*55d0*/  ULDC.64 UR6, c[0x0][0x5b0] ;  /* 0x00016c0000067ab9 */ /* 0x000fe40000000a00 */
[----:B------:R-:W-:Y:S02]  /*55e0*/  IMAD R36, R33, UR6, RZ ;  /* 0x0000000621247c24 */ /* 0x000fe4000f8e02ff */
[----:B------:R-:W-:-:S04]  /*55f0*/  IMAD.WIDE.U32 R28, R39, UR6, R30 ;  /* 0x00000006271c7c25 */ /* 0x000fc8000f8e001e */
[--C-:B------:R-:W-:Y:S01]  /*5600*/  IMAD R37, R39, UR7, R36.reuse ;  /* 0x0000000727257c24 */ /* 0x100fe2000f8e0224 */
[----:B------:R-:W-:Y:S02]  /*5610*/  IADD3 R28, P1, R28, UR8, RZ ;  /* 0x000000081c1c7c10 */ /* 0x000fe4000ff3e0ff */
[----:B------:R-:W-:Y:S02]  /*5620*/  PRMT R36, RZ, 0x7610, R36 ;  /* 0x00007610ff247816 */ /* 0x000fe40000000024 */
[----:B------:R-:W-:Y:S01]  /*5630*/  IADD3.X R29, R29, UR9, R37, P1, !PT ;  /* 0x000000091d1d7c10 */ /* 0x000fe20008ffe425 */
[----:B------:R-:W-:Y:S08]  /*5640*/  @P4 BRA `(.L_x_35) ;  /* 0x0000000000044947 */ /* 0x000ff00003800000 */
[----:B------:R0:W5:Y:S02]  /*5650*/  LDG.E.U8 R36, desc[UR18][R28.64] ;  /* 0x000000121c247981 */ /* 0x000164000c1e1100 */
.L_x_35:
[----:B------:R-:W-:Y:S05]  /*5660*/  BSYNC B1 ;  /* 0x0000000000017941 */ /* 0x000fea0003800000 */
.L_x_34:
[----:B-----5:R-:W-:Y:S01]  /*5670*/  LOP3.LUT R36, R36, 0xff, RZ, 0xc0, !PT ;  /* 0x000000ff24247812 */ /* 0x020fe200078ec0ff */
[----:B------:R-:W-:Y:S01]  /*5680*/  BSSY B1, `(.L_x_36) ;  /* 0x000000b000017945 */ /* 0x000fe20003800000 */
[----:B------:R-:W-:Y:S02]  /*5690*/  ISETP.LT.OR P3, PT, R35, 0x2, !P0 ;  /* 0x000000022300780c */ /* 0x000fe40004761670 */
[----:B------:R-:W-:-:S05]  /*56a0*/  F2FP.F16.E4M3.UNPACK_B R36, R36 ;  /* 0x00000024ff24723e */ /* 0x000fca00020006ff */
[----:B------:R-:W-:-:S05]  /*56b0*/  HADD2.F32 R36, -RZ, R36.H0_H0 ;  /* 0x20000024ff247230 */ /* 0x000fca0000004100 */
[----:B------:R-:W-:Y:S01]  /*56c0*/  FMUL R37, R36, UR21 ;  /* 0x0000001524257c20 */ /* 0x000fe20008400000 */
[----:B------:R-:W-:-:S03]  /*56d0*/  PRMT R36, RZ, 0x7610, R36 ;  /* 0x00007610ff247816 */ /* 0x000fc60000000024 */
[----:B------:R-:W-:-:S05]  /*56e0*/  FFMA R37, R226, UR20, R37 ;  /* 0x00000014e2257c23 */ /* 0x000fca0008000025 */
[----:B------:R-:W-:-:S05]  /*56f0*/  F2FP.SATFINITE.E4M3.F32.PACK_AB_MERGE_C R37, RZ, R37, RZ ;  /* 0x00000025ff25723e */ /* 0x000fca00048070ff */
[----:B------:R1:W-:Y:S01]  /*5700*/  @!P4 STG.E.U8 desc[UR18][R24.64], R37 ;  /* 0x000000251800c986 */ /* 0x0003e2000c101112 */
[----:B------:R-:W-:Y:S05]  /*5710*/  @P3 BRA `(.L_x_37) ;  /* 0x0000000000043947 */ /* 0x000fea0003800000 */
[----:B------:R2:W5:Y:S02]  /*5720*/  LDG.E.U8 R36, desc[UR18][R28.64+0x1] ;  /* 0x000001121c247981 */ /* 0x000564000c1e1100 */
.L_x_37:
[----:B------:R-:W-:Y:S05]  /*5730*/  BSYNC B1 ;  /* 0x0000000000017941 */ /* 0x000fea0003800000 */
.L_x_36:
[----:B-----5:R-:W-:Y:S01]  /*5740*/  LOP3.LUT R36, R36, 0xff, RZ, 0xc0, !PT ;  /* 0x000000ff24247812 */ /* 0x020fe200078ec0ff */
[----:B------:R-:W-:Y:S01]  /*5750*/  BSSY B1, `(.L_x_38) ;  /* 0x0000013000017945 */ /* 0x000fe20003800000 */
[----:B-1----:R-:W-:Y:S02]  /*5760*/  IADD3 R37, P1, R39, 0x8, RZ ;  /* 0x0000000827257810 */ /* 0x002fe40007f3e0ff */
[----:B------:R-:W-:-:S03]  /*5770*/  F2FP.F16.E4M3.UNPACK_B R36, R36 ;  /* 0x00000024ff24723e */ /* 0x000fc600020006ff */
[----:B------:R-:W-:Y:S01]  /*5780*/  IMAD.X R32, RZ, RZ, R33, P1 ;  /* 0x000000ffff207224 */ /* 0x000fe200008e0621 */
[----:B------:R-:W-:Y:S01]  /*5790*/  ISETP.GE.AND P1, PT, R38, 0x9, PT ;  /* 0x000000092600780c */ /* 0x000fe20003f26270 */
[----:B------:R-:W-:Y:S02]  /*57a0*/  HADD2.F32 R36, -RZ, R36.H0_H0 ;  /* 0x20000024ff247230 */ /* 0x000fe40000004100 */
[----:B------:R-:W-:Y:S01]  /*57b0*/  IMAD R32, R32, UR6, RZ ;  /* 0x0000000620207c24 */ /* 0x000fe2000f8e02ff */
[----:B------:R-:W-:Y:S01]  /*57c0*/  ISETP.LT.OR P5, PT, R35, 0x1, !P1 ;  /* 0x000000012300780c */ /* 0x000fe20004fa1670 */
[----:B------:R-:W-:-:S04]  /*57d0*/  IMAD.WIDE.U32 R30, R37, UR6, R30 ;  /* 0x00000006251e7c25 */ /* 0x000fc8000f8e001e */
[----:B------:R-:W-:Y:S01]  /*57e0*/  FMUL R36, R36, UR21 ;  /* 0x0000001524247c20 */ /* 0x000fe20008400000 */
[----:B------:R-:W-:-:S03]  /*57f0*/  IMAD R37, R37, UR7, R32 ;  /* 0x0000000725257c24 */ /* 0x000fc6000f8e0220 */
[----:B------:R-:W-:Y:S01]  /*5800*/  FFMA R36, R225, UR20, R36 ;  /* 0x00000014e1247c23 */ /* 0x000fe20008000024 */
[----:B------:R-:W-:Y:S02]  /*5810*/  IADD3 R30, P4, R30, UR8, RZ ;  /* 0x000000081e1e7c10 */ /* 0x000fe4000ff9e0ff */
[----:B------:R-:W-:Y:S02]  /*5820*/  PRMT R32, RZ, 0x7610, R32 ;  /* 0x00007610ff207816 */ /* 0x000fe40000000020 */
[----:B------:R-:W-:Y:S02]  /*5830*/  F2FP.SATFINITE.E4M3.F32.PACK_AB_MERGE_C R33, RZ, R36, RZ ;  /* 0x00000024ff21723e */ /* 0x000fe400048070ff */
[----:B------:R-:W-:-:S03]  /*5840*/  IADD3.X R31, R31, UR9, R37, P4, !PT ;  /* 0x000000091f1f7c10 */ /* 0x000fc6000a7fe425 */
[----:B------:R1:W-:Y:S01]  /*5850*/  @!P3 STG.E.U8 desc[UR18][R24.64+0x1], R33 ;  /* 0x000001211800b986 */ /* 0x0003e2000c101112 */
[----:B------:R-:W-:Y:S05]  /*5860*/  @P5 BRA `(.L_x_39) ;  /* 0x0000000000045947 */ /* 0x000fea0003800000 */
[----:B------:R3:W5:Y:S02]  /*5870*/  LDG.E.U8 R32, desc[UR18][R30.64] ;  /* 0x000000121e207981 */ /* 0x000764000c1e1100 */
.L_x_39:
[----:B------:R-:W-:Y:S05]  /*5880*/  BSYNC B1 ;  /* 0x0000000000017941 */ /* 0x000fea0003800000 */
.L_x_38:
[----:B-----5:R-:W-:Y:S01]  /*5890*/  LOP3.LUT R32, R32, 0xff, RZ, 0xc0, !PT ;  /* 0x000000ff20207812 */ /* 0x020fe200078ec0ff */
[----:B------:R-:W-:Y:S01]  /*58a0*/  BSSY B1, `(.L_x_40) ;  /* 0x000000b000017945 */ /* 0x000fe20003800000 */
[----:B------:R-:W-:Y:S02]  /*58b0*/  ISETP.LT.OR P3, PT, R35, 0x2, !P1 ;  /* 0x000000022300780c */ /* 0x000fe40004f61670 */
[----:B------:R-:W-:-:S05]  /*58c0*/  F2FP.F16.E4M3.UNPACK_B R32, R32 ;  /* 0x00000020ff20723e */ /* 0x000fca00020006ff */
[----:B------:R-:W-:-:S05]  /*58d0*/  HADD2.F32 R32, -RZ, R32.H0_H0 ;  /* 0x20000020ff207230 */ /* 0x000fca0000004100 */
[----:B-1----:R-:W-:Y:S01]  /*58e0*/  FMUL R33, R32, UR21 ;  /* 0x0000001520217c20 */ /* 0x002fe20008400000 */
[----:B------:R-:W-:-:S03]  /*58f0*/  PRMT R32, RZ, 0x7610, R32 ;  /* 0x00007610ff207816 */ /* 0x000fc60000000020 */
[----:B------:R-:W-:-:S05]  /*5900*/  FFMA R33, R224, UR20, R33 ;  /* 0x00000014e0217c23 */ /* 0x000fca0008000021 */
[----:B------:R-:W-:-:S05]  /*5910*/  F2FP.SATFINITE.E4M3.F32.PACK_AB_MERGE_C R33, RZ, R33, RZ ;  /* 0x00000021ff21723e */ /* 0x000fca00048070ff */
[----:B------:R1:W-:Y:S01]  /*5920*/  @!P5 STG.E.U8 desc[UR18][R26.64], R33 ;  /* 0x000000211a00d986 */ /* 0x0003e2000c101112 */
[----:B------:R-:W-:Y:S05]  /*5930*/  @P3 BRA `(.L_x_41) ;  /* 0x0000000000043947 */ /* 0x000fea0003800000 */
[----:B------:R4:W5:Y:S02]  /*5940*/  LDG.E.U8 R32, desc[UR18][R30.64+0x1] ;  /* 0x000001121e207981 */ /* 0x000964000c1e1100 */
.L_x_41:
[----:B------:R-:W-:Y:S05]  /*5950*/  BSYNC B1 ;  /* 0x0000000000017941 */ /* 0x000fea0003800000 */
.L_x_40:
[----:B-----5:R-:W-:Y:S01]  /*5960*/  LOP3.LUT R32, R32, 0xff, RZ, 0xc0, !PT ;  /* 0x000000ff20207812 */ /* 0x020fe200078ec0ff */
[----:B------:R-:W-:Y:S01]  /*5970*/  BSSY B1, `(.L_x_42) ;  /* 0x000000b000017945 */ /* 0x000fe20003800000 */
[----:B------:R-:W-:Y:S02]  /*5980*/  ISETP.LT.OR P4, PT, R35, 0x9, !P0 ;  /* 0x000000092300780c */ /* 0x000fe40004781670 */
[----:B------:R-:W-:-:S05]  /*5990*/  F2FP.F16.E4M3.UNPACK_B R32, R32 ;  /* 0x00000020ff20723e */ /* 0x000fca00020006ff */
[----:B------:R-:W-:-:S05]  /*59a0*/  HADD2.F32 R32, -RZ, R32.H0_H0 ;  /* 0x20000020ff207230 */ /* 0x000fca0000004100 */
[----:B------:R-:W-:-:S04]  /*59b0*/  FMUL R32, R32, UR21 ;  /* 0x0000001520207c20 */ /* 0x000fc80008400000 */
[----:B------:R-:W-:-:S05]  /*59c0*/  FFMA R32, R223, UR20, R32 ;  /* 0x00000014df207c23 */ /* 0x000fca0008000020 */
[----:B-1----:R-:W-:Y:S02]  /*59d0*/  F2FP.SATFINITE.E4M3.F32.PACK_AB_MERGE_C R33, RZ, R32, RZ ;  /* 0x00000020ff21723e */ /* 0x002fe400048070ff */
[----:B------:R-:W-:-:S03]  /*59e0*/  PRMT R32, RZ, 0x7610, R32 ;  /* 0x00007610ff207816 */ /* 0x000fc60000000020 */
[----:B------:R1:W-:Y:S01]  /*59f0*/  @!P3 STG.E.U8 desc[UR18][R26.64+0x1], R33 ;  /* 0x000001211a00b986 */ /* 0x0003e2000c101112 */
[----:B------:R-:W-:Y:S05]  /*5a00*/  @P4 BRA `(.L_x_43) ;  /* 0x0000000000044947 */ /* 0x000fea0003800000 */
[----:B------:R0:W5:Y:S02]  /*5a10*/  LDG.E.U8 R32, desc[UR18][R28.64+0x8] ;  /* 0x000008121c207981 */ /* 0x000164000c1e1100 */
.L_x_43:
[----:B------:R-:W-:Y:S05]  /*5a20*/  BSYNC B1 ;  /* 0x0000000000017941 */ /* 0x000fea0003800000 */
.L_x_42:
        /* <DEDUP_REMOVED lines=12> */
.L_x_45:
[----:B------:R-:W-:Y:S05]  /*5af0*/  BSYNC B1 ;  /* 0x0000000000017941 */ /* 0x000fea0003800000 */
.L_x_44:
        /* <DEDUP_REMOVED lines=12> */
.L_x_47:
[----:B------:R-:W-:Y:S05]  /*5bc0*/  BSYNC B1 ;  /* 0x0000000000017941 */ /* 0x000fea0003800000 */
.L_x_46:
        /* <DEDUP_REMOVED lines=12> */
.L_x_49:
[----:B------:R-:W-:Y:S05]  /*5c90*/  BSYNC B1 ;  /* 0x0000000000017941 */ /* 0x000fea0003800000 */
.L_x_48:
        /* <DEDUP_REMOVED lines=12> */
.L_x_51:
[----:B------:R-:W-:Y:S05]  /*5d60*/  BSYNC B1 ;  /* 0x0000000000017941 */ /* 0x000fea0003800000 */
.L_x_50:
        /* <DEDUP_REMOVED lines=12> */
.L_x_53:
[----:B------:R-:W-:Y:S05]  /*5e30*/  BSYNC B1 ;  /* 0x0000000000017941 */ /* 0x000fea0003800000 */
.L_x_52:
        /* <DEDUP_REMOVED lines=12> */
.L_x_55:
[----:B------:R-:W-:Y:S05]  /*5f00*/  BSYNC B1 ;  /* 0x0000000000017941 */ /* 0x000fea0003800000 */
.L_x_54:
        /* <DEDUP_REMOVED lines=12> */
.L_x_57:
[----:B------:R-:W-:Y:S05]  /*5fd0*/  BSYNC B1 ;  /* 0x0000000000017941 */ /* 0x000fea0003800000 */
.L_x_56:
        /* <DEDUP_REMOVED lines=12> */
.L_x_59:
[----:B------:R-:W-:Y:S05]  /*60a0*/  BSYNC B1 ;  /* 0x0000000000017941 */ /* 0x000fea0003800000 */
.L_x_58:
        /* <DEDUP_REMOVED lines=12> */
.L_x_61:
[----:B------:R-:W-:Y:S05]  /*6170*/  BSYNC B1 ;  /* 0x0000000000017941 */ /* 0x000fea0003800000 */
.L_x_60:
        /* <DEDUP_REMOVED lines=12> */
.L_x_63:
[----:B------:R-:W-:Y:S05]  /*6240*/  BSYNC B1 ;  /* 0x0000000000017941 */ /* 0x000fea0003800000 */
.L_x_62:
        /* <DEDUP_REMOVED lines=12> */
.L_x_65:
[----:B------:R-:W-:Y:S05]  /*6310*/  BSYNC B1 ;  /* 0x0000000000017941 */ /* 0x000fea0003800000 */
.L_x_64:
        /* <DEDUP_REMOVED lines=12> */
.L_x_67:
[----:B------:R-:W-:Y:S05]  /*63e0*/  BSYNC B1 ;  /* 0x0000000000017941 */ /* 0x000fea0003800000 */
.L_x_66:
        /* <DEDUP_REMOVED lines=12> */
.L_x_69:
[----:B------:R-:W-:Y:S05]  /*64b0*/  BSYNC B1 ;  /* 0x0000000000017941 */ /* 0x000fea0003800000 */
.L_x_68:
        /* <DEDUP_REMOVED lines=12> */
.L_x_71:
[----:B------:R-:W-:Y:S05]  /*6580*/  BSYNC B1 ;  /* 0x0000000000017941 */ /* 0x000fea0003800000 */
.L_x_70:
        /* <DEDUP_REMOVED lines=12> */
.L_x_73:
[----:B------:R-:W-:Y:S05]  /*6650*/  BSYNC B1 ;  /* 0x0000000000017941 */ /* 0x000fea0003800000 */
.L_x_72:
        /* <DEDUP_REMOVED lines=12> */
.L_x_75:
[----:B------:R-:W-:Y:S05]  /*6720*/  BSYNC B1 ;  /* 0x0000000000017941 */ /* 0x000fea0003800000 */
.L_x_74:
        /* <DEDUP_REMOVED lines=12> */
.L_x_77:
[----:B------:R-:W-:Y:S05]  /*67f0*/  BSYNC B1 ;  /* 0x0000000000017941 */ /* 0x000fea0003800000 */
.L_x_76:
        /* <DEDUP_REMOVED lines=12> */
.L_x_79:
[----:B------:R-:W-:Y:S05]  /*68c0*/  BSYNC B1 ;  /* 0x0000000000017941 */ /* 0x000fea0003800000 */
.L_x_78:
        /* <DEDUP_REMOVED lines=12> */
.L_x_81:
[----:B------:R-:W-:Y:S05]  /*6990*/  BSYNC B1 ;  /* 0x0000000000017941 */ /* 0x000fea0003800000 */
.L_x_80:
        /* <DEDUP_REMOVED lines=12> */
.L_x_83:
[----:B------:R-:W-:Y:S05]  /*6a60*/  BSYNC B1 ;  /* 0x0000000000017941 */ /* 0x000fea0003800000 */
.L_x_82:
        /* <DEDUP_REMOVED lines=12> */
.L_x_85:
[----:B------:R-:W-:Y:S05]  /*6b30*/  BSYNC B1 ;  /* 0x0000000000017941 */ /* 0x000fea0003800000 */
.L_x_84:
        /* <DEDUP_REMOVED lines=12> */
.L_x_87:
[----:B------:R-:W-:Y:S05]  /*6c00*/  BSYNC B1 ;  /* 0x0000000000017941 */ /* 0x000fea0003800000 */
.L_x_86:
        /* <DEDUP_REMOVED lines=12> */
.L_x_89:
[----:B------:R-:W-:Y:S05]  /*6cd0*/  BSYNC B1 ;  /* 0x0000000000017941 */ /* 0x000fea0003800000 */
.L_x_88:
        /* <DEDUP_REMOVED lines=12> */
.L_x_91:
[----:B------:R-:W-:Y:S05]  /*6da0*/  BSYNC B1 ;  /* 0x0000000000017941 */ /* 0x000fea0003800000 */
.L_x_90:
        /* <DEDUP_REMOVED lines=12> */
.L_x_93:
[----:B------:R-:W-:Y:S05]  /*6e70*/  BSYNC B1 ;  /* 0x0000000000017941 */ /* 0x000fea0003800000 */
.L_x_92:
        /* <DEDUP_REMOVED lines=12> */
.L_x_95:
[----:B------:R-:W-:Y:S05]  /*6f40*/  BSYNC B1 ;  /* 0x0000000000017941 */ /* 0x000fea0003800000 */
.L_x_94:
        /* <DEDUP_REMOVED lines=12> */
.L_x_97:
[----:B------:R-:W-:Y:S05]  /*7010*/  BSYNC B1 ;  /* 0x0000000000017941 */ /* 0x000fea0003800000 */
.L_x_96:
        /* <DEDUP_REMOVED lines=12> */
.L_x_99:
[----:B------:R-:W-:Y:S05]  /*70e0*/  BSYNC B1 ;  /* 0x0000000000017941 */ /* 0x000fea0003800000 */
.L_x_98:
        /* <DEDUP_REMOVED lines=12> */
.L_x_101:
[----:B------:R-:W-:Y:S05]  /*71b0*/  BSYNC B1 ;  /* 0x0000000000017941 */ /* 0x000fea0003800000 */
.L_x_100:
        /* <DEDUP_REMOVED lines=12> */
.L_x_103:
[----:B------:R-:W-:Y:S05]  /*7280*/  BSYNC B1 ;  /* 0x0000000000017941 */ /* 0x000fea0003800000 */
.L_x_102:
        /* <DEDUP_REMOVED lines=12> */
.L_x_105:
[----:B------:R-:W-:Y:S05]  /*7350*/  BSYNC B1 ;  /* 0x0000000000017941 */ /* 0x000fea0003800000 */
.L_x_104:
        /* <DEDUP_REMOVED lines=12> */
.L_x_107:
[----:B------:R-:W-:Y:S05]  /*7420*/  BSYNC B1 ;  /* 0x0000000000017941 */ /* 0x000fea0003800000 */
.L_x_106:
        /* <DEDUP_REMOVED lines=12> */
.L_x_109:
[----:B------:R-:W-:Y:S05]  /*74f0*/  BSYNC B1 ;  /* 0x0000000000017941 */ /* 0x000fea0003800000 */
.L_x_108:
        /* <DEDUP_REMOVED lines=12> */
.L_x_111:
[----:B------:R-:W-:Y:S05]  /*75c0*/  BSYNC B1 ;  /* 0x0000000000017941 */ /* 0x000fea0003800000 */
.L_x_110:
        /* <DEDUP_REMOVED lines=12> */
.L_x_113:
[----:B------:R-:W-:Y:S05]  /*7690*/  BSYNC B1 ;  /* 0x0000000000017941 */ /* 0x000fea0003800000 */
.L_x_112:
        /* <DEDUP_REMOVED lines=12> */
.L_x_115:
[----:B------:R-:W-:Y:S05]  /*7760*/  BSYNC B1 ;  /* 0x0000000000017941 */ /* 0x000fea0003800000 */
.L_x_114:
        /* <DEDUP_REMOVED lines=12> */
.L_x_117:
[----:B------:R-:W-:Y:S05]  /*7830*/  BSYNC B1 ;  /* 0x0000000000017941 */ /* 0x000fea0003800000 */
.L_x_116:
        /* <DEDUP_REMOVED lines=12> */
.L_x_119:
[----:B------:R-:W-:Y:S05]  /*7900*/  BSYNC B1 ;  /* 0x0000000000017941 */ /* 0x000fea0003800000 */
.L_x_118:
        /* <DEDUP_REMOVED lines=12> */
.L_x_121:
[----:B------:R-:W-:Y:S05]  /*79d0*/  BSYNC B1 ;  /* 0x0000000000017941 */ /* 0x000fea0003800000 */
.L_x_120:
        /* <DEDUP_REMOVED lines=12> */
.L_x_123:
[----:B------:R-:W-:Y:S05]  /*7aa0*/  BSYNC B1 ;  /* 0x0000000000017941 */ /* 0x000fea0003800000 */
.L_x_122:
        /* <DEDUP_REMOVED lines=12> */
.L_x_125:
[----:B------:R-:W-:Y:S05]  /*7b70*/  BSYNC B1 ;  /* 0x0000000000017941 */ /* 0x000fea0003800000 */
.L_x_124:
        /* <DEDUP_REMOVED lines=12> */
.L_x_127:
[----:B------:R-:W-:Y:S05]  /*7c40*/  BSYNC B1 ;  /* 0x0000000000017941 */ /* 0x000fea0003800000 */
.L_x_126:
        /* <DEDUP_REMOVED lines=12> */
.L_x_129:
[----:B------:R-:W-:Y:S05]  /*7d10*/  BSYNC B1 ;  /* 0x0000000000017941 */ /* 0x000fea0003800000 */
.L_x_128:
        /* <DEDUP_REMOVED lines=12> */
.L_x_131:
[----:B------:R-:W-:Y:S05]  /*7de0*/  BSYNC B1 ;  /* 0x0000000000017941 */ /* 0x000fea0003800000 */
.L_x_130:
        /* <DEDUP_REMOVED lines=12> */
.L_x_133:
[----:B------:R-:W-:Y:S05]  /*7eb0*/  BSYNC B1 ;  /* 0x0000000000017941 */ /* 0x000fea0003800000 */
.L_x_132:
        /* <DEDUP_REMOVED lines=12> */
.L_x_135:
[----:B------:R-:W-:Y:S05]  /*7f80*/  BSYNC B1 ;  /* 0x0000000000017941 */ /* 0x000fea0003800000 */
.L_x_134:
        /* <DEDUP_REMOVED lines=12> */
.L_x_137:
[----:B------:R-:W-:Y:S05]  /*8050*/  BSYNC B1 ;  /* 0x0000000000017941 */ /* 0x000fea0003800000 */
.L_x_136:
        /* <DEDUP_REMOVED lines=12> */
.L_x_139:
[----:B------:R-:W-:Y:S05]  /*8120*/  BSYNC B1 ;  /* 0x0000000000017941 */ /* 0x000fea0003800000 */
.L_x_138:
        /* <DEDUP_REMOVED lines=12> */
.L_x_141:
[----:B------:R-:W-:Y:S05]  /*81f0*/  BSYNC B1 ;  /* 0x0000000000017941 */ /* 0x000fea0003800000 */
.L_x_140:
        /* <DEDUP_REMOVED lines=12> */
.L_x_143:
[----:B------:R-:W-:Y:S05]  /*82c0*/  BSYNC B1 ;  /* 0x0000000000017941 */ /* 0x000fea0003800000 */
.L_x_142:
        /* <DEDUP_REMOVED lines=12> */
.L_x_145:
[----:B------:R-:W-:Y:S05]  /*8390*/  BSYNC B1 ;  /* 0x0000000000017941 */ /* 0x000fea0003800000 */
.L_x_144:
        /* <DEDUP_REMOVED lines=12> */
.L_x_147:
[----:B------:R-:W-:Y:S05]  /*8460*/  BSYNC B1 ;  /* 0x0000000000017941 */ /* 0x000fea0003800000 */
.L_x_146:
        /* <DEDUP_REMOVED lines=12> */
.L_x_149:
[----:B------:R-:W-:Y:S05]  /*8530*/  BSYNC B1 ;  /* 0x0000000000017941 */ /* 0x000fea0003800000 */
.L_x_148:
        /* <DEDUP_REMOVED lines=12> */
.L_x_151:
[----:B------:R-:W-:Y:S05]  /*8600*/  BSYNC B1 ;  /* 0x0000000000017941 */ /* 0x000fea0003800000 */
.L_x_150:
        /* <DEDUP_REMOVED lines=12> */
.L_x_153:
[----:B------:R-:W-:Y:S05]  /*86d0*/  BSYNC B1 ;  /* 0x0000000000017941 */ /* 0x000fea0003800000 */
.L_x_152:
        /* <DEDUP_REMOVED lines=12> */
.L_x_155:
[----:B------:R-:W-:Y:S05]  /*87a0*/  BSYNC B1 ;  /* 0x0000000000017941 */ /* 0x000fea0003800000 */
.L_x_154:
        /* <DEDUP_REMOVED lines=12> */
.L_x_157:
[----:B------:R-:W-:Y:S05]  /*8870*/  BSYNC B1 ;  /* 0x0000000000017941 */ /* 0x000fea0003800000 */
.L_x_156:
        /* <DEDUP_REMOVED lines=12> */
.L_x_159:
[----:B------:R-:W-:Y:S05]  /*8940*/  BSYNC B1 ;  /* 0x0000000000017941 */ /* 0x000fea0003800000 */
.L_x_158:
        /* <DEDUP_REMOVED lines=12> */
.L_x_161:
[----:B------:R-:W-:Y:S05]  /*8a10*/  BSYNC B1 ;  /* 0x0000000000017941 */ /* 0x000fea0003800000 */
.L_x_160:
        /* <DEDUP_REMOVED lines=12> */
.L_x_163:
[----:B------:R-:W-:Y:S05]  /*8ae0*/  BSYNC B1 ;  /* 0x0000000000017941 */ /* 0x000fea0003800000 */
.L_x_162:
        /* <DEDUP_REMOVED lines=12> */
.L_x_165:
[----:B------:R-:W-:Y:S05]  /*8bb0*/  BSYNC B1 ;  /* 0x0000000000017941 */ /* 0x000fea0003800000 */
.L_x_164:
        /* <DEDUP_REMOVED lines=12> */
.L_x_167:
[----:B------:R-:W-:Y:S05]  /*8c80*/  BSYNC B1 ;  /* 0x0000000000017941 */ /* 0x000fea0003800000 */
.L_x_166:
        /* <DEDUP_REMOVED lines=12> */
.L_x_169:
[----:B------:R-:W-:Y:S05]  /*8d50*/  BSYNC B1 ;  /* 0x0000000000017941 */ /* 0x000fea0003800000 */
.L_x_168:
        /* <DEDUP_REMOVED lines=12> */
.L_x_171:
[----:B------:R-:W-:Y:S05]  /*8e20*/  BSYNC B1 ;  /* 0x0000000000017941 */ /* 0x000fea0003800000 */
.L_x_170:
        /* <DEDUP_REMOVED lines=12> */
.L_x_173:
[----:B------:R-:W-:Y:S05]  /*8ef0*/  BSYNC B1 ;  /* 0x0000000000017941 */ /* 0x000fea0003800000 */
.L_x_172:
        /* <DEDUP_REMOVED lines=12> */
.L_x_175:
[----:B------:R-:W-:Y:S05]  /*8fc0*/  BSYNC B1 ;  /* 0x0000000000017941 */ /* 0x000fea0003800000 */
.L_x_174:
        /* <DEDUP_REMOVED lines=12> */
.L_x_177:
[----:B------:R-:W-:Y:S05]  /*9090*/  BSYNC B1 ;  /* 0x0000000000017941 */ /* 0x000fea0003800000 */
.L_x_176:
        /* <DEDUP_REMOVED lines=12> */
.L_x_179:
[----:B------:R-:W-:Y:S05]  /*9160*/  BSYNC B1 ;  /* 0x0000000000017941 */ /* 0x000fea0003800000 */
.L_x_178:
        /* <DEDUP_REMOVED lines=12> */
.L_x_181:
[----:B------:R-:W-:Y:S05]  /*9230*/  BSYNC B1 ;  /* 0x0000000000017941 */ /* 0x000fea0003800000 */
.L_x_180:
        /* <DEDUP_REMOVED lines=12> */
.L_x_183:
[----:B------:R-:W-:Y:S05]  /*9300*/  BSYNC B1 ;  /* 0x0000000000017941 */ /* 0x000fea0003800000 */
.L_x_182:
        /* <DEDUP_REMOVED lines=12> */
.L_x_185:
[----:B------:R-:W-:Y:S05]  /*93d0*/  BSYNC B1 ;  /* 0x0000000000017941 */ /* 0x000fea0003800000 */
.L_x_184:
[----:B-----5:R-:W-:Y:S01]  /*93e0*/  LOP3.LUT R32, R32, 0xff, RZ, 0xc0, !PT ;  /* 0x000000ff20207812 */ /* 0x020fe200078ec0ff */
[----:B------:R-:W-:Y:S01]  /*93f0*/  BSSY B1, `(.L_x_186) ;  /* 0x000000b000017945 */ /* 0x000fe20003800000 */
[----:B------:R-:W-:Y:S02]  /*9400*/  ISETP.LT.OR P4, PT, R35, 0x99, !P0 ;  /* 0x000000992300780c */ /* 0x000fe40004781670 */
[----:B------:R-:W-:-:S05]  /*9410*/  F2FP.F16.E4M3.UNPACK_B R32, R32 ;  /* 0x00000020ff20723e */ /* 0x000fca00020006ff */
[----:B------:R-:W-:-:S05]  /*9420*/  HADD2.F32 R32, -RZ, R32.H0_H0 ;  /* 0x20000020ff207230 */ /* 0x000fca0000004100 */
[----:B------:R-:W-:-:S04]  /*9430*/  FMUL R32, R32, UR21 ;  /* 0x0000001520207c20 */ /* 0x000fc80008400000 */
[----:B------:R-:W-:Y:S01]  /*9440*/  FFMA R32, R23, UR20, R32 ;  /* 0x0000001417207c23 */ /* 0x000fe20008000020 */
[----:B------:R-:W-:-:S04]  /*9450*/  PRMT R23, RZ, 0x7610, R23 ;  /* 0x00007610ff177816 */ /* 0x000fc80000000017 */
[----:B-1----:R-:W-:-:S05]  /*9460*/  F2FP.SATFINITE.E4M3.F32.PACK_AB_MERGE_C R33, RZ, R32, RZ ;  /* 0x00000020ff21723e */ /* 0x002fca00048070ff */
[----:B------:R1:W-:Y:S01]  /*9470*/  @!P3 STG.E.U8 desc[UR18][R26.64+0x91], R33 ;  /* 0x000091211a00b986 */ /* 0x0003e2000c101112 */
[----:B------:R-:W-:Y:S05]  /*9480*/  @P4 BRA `(.L_x_187) ;  /* 0x0000000000044947 */ /* 0x000fea0003800000 */
[----:B------:R0:W5:Y:S02]  /*9490*/  LDG.E.U8 R23, desc[UR18][R28.64+0x98] ;  /* 0x000098121c177981 */ /* 0x000164000c1e1100 */
.L_x_187:
[----:B------:R-:W-:Y:S05]  /*94a0*/  BSYNC B1 ;  /* 0x0000000000017941 */ /* 0x000fea0003800000 */
.L_x_186:
        /* <DEDUP_REMOVED lines=8> */
[----:B------:R-:W-:-:S05]  /*9530*/  F2FP.SATFINITE.E4M3.F32.PACK_AB_MERGE_C R23, RZ, R23, RZ ;  /* 0x00000017ff17723e */ /* 0x000fca00048070ff */
[----:B------:R0:W-:Y:S01]  /*9540*/  @!P4 STG.E.U8 desc[UR18][R24.64+0x98], R23 ;  /* 0x000098171800c986 */ /* 0x0001e2000c101112 */
[----:B------:R-:W-:Y:S05]  /*9550*/  @P3 BRA `(.L_x_189) ;  /* 0x0000000000043947 */ /* 0x000fea0003800000 */
[----:B------:R0:W5:Y:S02]  /*9560*/  LDG.E.U8 R22, desc[UR18][R28.64+0x99] ;  /* 0x000099121c167981 */ /* 0x000164000c1e1100 */
.L_x_189:
[----:B------:R-:W-:Y:S05]  /*9570*/  BSYNC B1 ;  /* 0x0000000000017941 */ /* 0x000fea0003800000 */
.L_x_188:
        /* <DEDUP_REMOVED lines=8> */
[----:B0-----:R-:W-:-:S05]  /*9600*/  F2FP.SATFINITE.E4M3.F32.PACK_AB_MERGE_C R23, RZ, R22, RZ ;  /* 0x00000016ff17723e */ /* 0x001fca00048070ff */
[----:B------:R0:W-:Y:S01]  /*9610*/  @!P3 STG.E.U8 desc[UR18][R24.64+0x99], R23 ;  /* 0x000099171800b986 */ /* 0x0001e2000c101112 */
[----:B------:R-:W-:Y:S05]  /*9620*/  @P4 BRA `(.L_x_191) ;  /* 0x0000000000044947 */ /* 0x000fea0003800000 */
[----:B------:R0:W5:Y:S02]  /*9630*/  LDG.E.U8 R21, desc[UR18][R30.64+0x98] ;  /* 0x000098121e157981 */ /* 0x000164000c1e1100 */
.L_x_191:
[----:B------:R-:W-:Y:S05]  /*9640*/  BSYNC B1 ;  /* 0x0000000000017941 */ /* 0x000fea0003800000 */
.L_x_190:
        /* <DEDUP_REMOVED lines=12> */
.L_x_193:
[----:B------:R-:W-:Y:S05]  /*9710*/  BSYNC B1 ;  /* 0x0000000000017941 */ /* 0x000fea0003800000 */
.L_x_192:
        /* <DEDUP_REMOVED lines=12> */
.L_x_195:
[----:B------:R-:W-:Y:S05]  /*97e0*/  BSYNC B1 ;  /* 0x0000000000017941 */ /* 0x000fea0003800000 */
.L_x_194:
        /* <DEDUP_REMOVED lines=12> */
.L_x_197:
[----:B------:R-:W-:Y:S05]  /*98b0*/  BSYNC B1 ;  /* 0x0000000000017941 */ /* 0x000fea0003800000 */
.L_x_196:
        /* <DEDUP_REMOVED lines=12> */
.L_x_199:
[----:B------:R-:W-:Y:S05]  /*9980*/  BSYNC B1 ;  /* 0x0000000000017941 */ /* 0x000fea0003800000 */
.L_x_198:
        /* <DEDUP_REMOVED lines=12> */
.L_x_201:
[----:B------:R-:W-:Y:S05]  /*9a50*/  BSYNC B1 ;  /* 0x0000000000017941 */ /* 0x000fea0003800000 */
.L_x_200:
        /* <DEDUP_REMOVED lines=12> */
.L_x_203:
[----:B------:R-:W-:Y:S05]  /*9b20*/  BSYNC B1 ;  /* 0x0000000000017941 */ /* 0x000fea0003800000 */
.L_x_202:
        /* <DEDUP_REMOVED lines=12> */
.L_x_205:
[----:B------:R-:W-:Y:S05]  /*9bf0*/  BSYNC B1 ;  /* 0x0000000000017941 */ /* 0x000fea0003800000 */
.L_x_204:
        /* <DEDUP_REMOVED lines=12> */
.L_x_207:
[----:B------:R-:W-:Y:S05]  /*9cc0*/  BSYNC B1 ;  /* 0x0000000000017941 */ /* 0x000fea0003800000 */
.L_x_206:
        /* <DEDUP_REMOVED lines=12> */
.L_x_209:
[----:B------:R-:W-:Y:S05]  /*9d90*/  BSYNC B1 ;  /* 0x0000000000017941 */ /* 0x000fea0003800000 */
.L_x_208:
        /* <DEDUP_REMOVED lines=12> */
.L_x_211:
[----:B------:R-:W-:Y:S05]  /*9e60*/  BSYNC B1 ;  /* 0x0000000000017941 */ /* 0x000fea0003800000 */
.L_x_210:
        /* <DEDUP_REMOVED lines=12> */
.L_x_213:
[----:B------:R-:W-:Y:S05]  /*9f30*/  BSYNC B1 ;  /* 0x0000000000017941 */ /* 0x000fea0003800000 */
.L_x_212:
        /* <DEDUP_REMOVED lines=12> */
.L_x_215:
[----:B------:R-:W-:Y:S05]  /*a000*/  BSYNC B1 ;  /* 0x0000000000017941 */ /* 0x000fea0003800000 */
.L_x_214:
        /* <DEDUP_REMOVED lines=12> */
.L_x_217:
[----:B------:R-:W-:Y:S05]  /*a0d0*/  BSYNC B1 ;  /* 0x0000000000017941 */ /* 0x000fea0003800000 */
.L_x_216:
        /* <DEDUP_REMOVED lines=12> */
.L_x_219:
[----:B------:R-:W-:Y:S05]  /*a1a0*/  BSYNC B1 ;  /* 0x0000000000017941 */ /* 0x000fea0003800000 */
.L_x_218:
        /* <DEDUP_REMOVED lines=12> */
.L_x_221:
[----:B------:R-:W-:Y:S05]  /*a270*/  BSYNC B1 ;  /* 0x0000000000017941 */ /* 0x000fea0003800000 */
.L_x_220:
        /* <DEDUP_REMOVED lines=12> */
.L_x_223:
[----:B------:R-:W-:Y:S05]  /*a340*/  BSYNC B1 ;  /* 0x0000000000017941 */ /* 0x000fea0003800000 */
.L_x_222:
        /* <DEDUP_REMOVED lines=12> */
.L_x_225:
[----:B------:R-:W-:Y:S05]  /*a410*/  BSYNC B1 ;  /* 0x0000000000017941 */ /* 0x000fea0003800000 */
.L_x_224:
        /* <DEDUP_REMOVED lines=12> */
.L_x_227:
[----:B------:R-:W-:Y:S05]  /*a4e0*/  BSYNC B1 ;  /* 0x0000000000017941 */ /* 0x000fea0003800000 */
.L_x_226:
        /* <DEDUP_REMOVED lines=12> */
.L_x_229:
[----:B------:R-:W-:Y:S05]  /*a5b0*/  BSYNC B1 ;  /* 0x0000000000017941 */ /* 0x000fea0003800000 */
.L_x_228:
[----:B-----5:R-:W-:Y:S01]  /*a5c0*/  LOP3.LUT R2, R2, 0xff, RZ, 0xc0, !PT ;  /* 0x000000ff02027812 */ /* 0x020fe200078ec0ff */
[----:B------:R-:W-:Y:S01]  /*a5d0*/  BSSY B1, `(.L_x_230) ;  /* 0x000000b000017945 */ /* 0x000fe20003800000 */
[----:B------:R-:W-:Y:S02]  /*a5e0*/  ISETP.LT.OR P4, PT, R35, 0xc1, !P1 ;  /* 0x000000c12300780c */ /* 0x000fe40004f81670 */
[----:B------:R-:W-:-:S05]  /*a5f0*/  F2FP.F16.E4M3.UNPACK_B R2, R2 ;  /* 0x00000002ff02723e */ /* 0x000fca00020006ff */
[----:B------:R-:W-:-:S05]  /*a600*/  HADD2.F32 R2, -RZ, R2.H0_H0 ;  /* 0x20000002ff027230 */ /* 0x000fca0000004100 */
[----:B0-----:R-:W-:-:S04]  /*a610*/  FMUL R3, R2, UR21 ;  /* 0x0000001502037c20 */ /* 0x001fc80008400000 */
[----:B------:R-:W-:Y:S01]  /*a620*/  FFMA R3, R0, UR20, R3 ;  /* 0x0000001400037c23 */ /* 0x000fe20008000003 */
[----:B------:R-:W-:-:S04]  /*a630*/  PRMT R0, RZ, 0x7610, R0 ;  /* 0x00007610ff007816 */ /* 0x000fc80000000000 */
[----:B------:R-:W-:-:S05]  /*a640*/  F2FP.SATFINITE.E4M3.F32.PACK_AB_MERGE_C R3, RZ, R3, RZ ;  /* 0x00000003ff03723e */ /* 0x000fca00048070ff */
[----:B------:R0:W-:Y:S01]  /*a650*/  @!P3 STG.E.U8 desc[UR18][R24.64+0xc1], R3 ;  /* 0x0000c1031800b986 */ /* 0x0001e2000c101112 */
[----:B------:R-:W-:Y:S05]  /*a660*/  @P4 BRA `(.L_x_231) ;  /* 0x0000000000044947 */ /* 0x000fea0003800000 */
[----:B------:R0:W5:Y:S02]  /*a670*/  LDG.E.U8 R0, desc[UR18][R30.64+0xc0] ;  /* 0x0000c0121e007981 */ /* 0x000164000c1e1100 */
.L_x_231:
[----:B------:R-:W-:Y:S05]  /*a680*/  BSYNC B1 ;  /* 0x0000000000017941 */ /* 0x000fea0003800000 */
.L_x_230:
[----:B------:R-:W2:Y:S01]  /*a690*/  LDL.LU R2, [R1] ;  /* 0x0000000001027983 */ /* 0x000ea20000300800 */
[----:B-----5:R-:W-:Y:S01]  /*a6a0*/  LOP3.LUT R0, R0, 0xff, RZ, 0xc0, !PT ;  /* 0x000000ff00007812 */ /* 0x020fe200078ec0ff */
[----:B------:R-:W-:Y:S01]  /*a6b0*/  BSSY B1, `(.L_x_232) ;  /* 0x000000b000017945 */ /* 0x000fe20003800000 */
[----:B------:R-:W-:Y:S02]  /*a6c0*/  ISETP.LT.OR P3, PT, R35, 0xc2, !P1 ;  /* 0x000000c22300780c */ /* 0x000fe40004f61670 */
[----:B------:R-:W-:-:S05]  /*a6d0*/  F2FP.F16.E4M3.UNPACK_B R0, R0 ;  /* 0x00000000ff00723e */ /* 0x000fca00020006ff */
[----:B------:R-:W-:-:S05]  /*a6e0*/  HADD2.F32 R0, -RZ, R0.H0_H0 ;  /* 0x20000000ff007230 */ /* 0x000fca0000004100 */
[----:B------:R-:W-:-:S04]  /*a6f0*/  FMUL R0, R0, UR21 ;  /* 0x0000001500007c20 */ /* 0x000fc80008400000 */
[----:B--2---:R-:W-:-:S05]  /*a700*/  FFMA R0, R2, UR20, R0 ;  /* 0x0000001402007c23 */ /* 0x004fca0008000000 */
[----:B0-----:R-:W-:Y:S02]  /*a710*/  F2FP.SATFINITE.E4M3.F32.PACK_AB_MERGE_C R3, RZ, R0, RZ ;  /* 0x00000000ff03723e */ /* 0x001fe400048070ff */
[----:B------:R-:W-:-:S03]  /*a720*/  PRMT R0, RZ, 0x7610, R0 ;  /* 0x00007610ff007816 */ /* 0x000fc60000000000 */
[----:B------:R0:W-:Y:S01]  /*a730*/  @!P4 STG.E.U8 desc[UR18][R26.64+0xc0], R3 ;  /* 0x0000c0031a00c986 */ /* 0x0001e2000c101112 */
[----:B------:R-:W-:Y:S05]  /*a740*/  @P3 BRA `(.L_x_233) ;  /* 0x0000000000043947 */ /* 0x000fea0003800000 */
[----:B------:R2:W5:Y:S02]  /*a750*/  LDG.E.U8 R0, desc[UR18][R30.64+0xc1] ;  /* 0x0000c1121e007981 */ /* 0x000564000c1e1100 */
.L_x_233:
[----:B------:R-:W-:Y:S05]  /*a760*/  BSYNC B1 ;  /* 0x0000000000017941 */ /* 0x000fea0003800000 */
.L_x_232:
[----:B------:R-:W3:Y:S01]  /*a770*/  LDL.LU R2, [R1+0x4] ;  /* 0x0000040001027983 */ /* 0x000ee20000300800 */
[----:B-----5:R-:W-:Y:S01]  /*a780*/  LOP3.LUT R0, R0, 0xff, RZ, 0xc0, !PT ;  /* 0x000000ff00007812 */ /* 0x020fe200078ec0ff */
[----:B------:R-:W-:Y:S01]  /*a790*/  BSSY B1, `(.L_x_234) ;  /* 0x000000b000017945 */ /* 0x000fe20003800000 */
[----:B------:R-:W-:Y:S02]  /*a7a0*/  ISETP.LT.OR P4, PT, R35, 0xc9, !P0 ;  /* 0x000000c92300780c */ /* 0x000fe40004781670 */
[----:B------:R-:W-:-:S05]  /*a7b0*/  F2FP.F16.E4M3.UNPACK_B R0, R0 ;  /* 0x00000000ff00723e */ /* 0x000fca00020006ff */
[----:B------:R-:W-:-:S05]  /*a7c0*/  HADD2.F32 R0, -RZ, R0.H0_H0 ;  /* 0x20000000ff007230 */ /* 0x000fca0000004100 */
[----:B------:R-:W-:-:S04]  /*a7d0*/  FMUL R0, R0, UR21 ;  /* 0x0000001500007c20 */ /* 0x000fc80008400000 */
[----:B---3--:R-:W-:-:S05]  /*a7e0*/  FFMA R0, R2, UR20, R0 ;  /* 0x0000001402007c23 */ /* 0x008fca0008000000 */
[----:B0-----:R-:W-:Y:S02]  /*a7f0*/  F2FP.SATFINITE.E4M3.F32.PACK_AB_MERGE_C R3, RZ, R0, RZ ;  /* 0x00000000ff03723e */ /* 0x001fe400048070ff */
[----:B------:R-:W-:-:S03]  /*a800*/  PRMT R0, RZ, 0x7610, R0 ;  /* 0x00007610ff007816 */ /* 0x000fc60000000000 */
[----:B------:R0:W-:Y:S01]  /*a810*/  @!P3 STG.E.U8 desc[UR18][R26.64+0xc1], R3 ;  /* 0x0000c1031a00b986 */ /* 0x0001e2000c101112 */
[----:B------:R-:W-:Y:S05]  /*a820*/  @P4 BRA `(.L_x_235) ;  /* 0x0000000000044947 */ /* 0x000fea0003800000 */
[----:B------:R3:W5:Y:S02]  /*a830*/  LDG.E.U8 R0, desc[UR18][R28.64+0xc8] ;  /* 0x0000c8121c007981 */ /* 0x000764000c1e1100 */
.L_x_235:
[----:B------:R-:W-:Y:S05]  /*a840*/  BSYNC B1 ;  /* 0x0000000000017941 */ /* 0x000fea0003800000 */
.L_x_234:
[----:B------:R-:W2:Y:S01]  /*a850*/  LDL.LU R2, [R1+0x8] ;  /* 0x0000080001027983 */ /* 0x000ea20000300800 */
        /* <DEDUP_REMOVED lines=12> */
.L_x_237:
[----:B------:R-:W-:Y:S05]  /*a920*/  BSYNC B1 ;  /* 0x0000000000017941 */ /* 0x000fea0003800000 */
.L_x_236:
        /* <DEDUP_REMOVED lines=13> */
.L_x_239:
[----:B------:R-:W-:Y:S05]  /*aa00*/  BSYNC B1 ;  /* 0x0000000000017941 */ /* 0x000fea0003800000 */
.L_x_238:
        /* <DEDUP_REMOVED lines=13> */
.L_x_241:
[----:B------:R-:W-:Y:S05]  /*aae0*/  BSYNC B1 ;  /* 0x0000000000017941 */ /* 0x000fea0003800000 */
.L_x_240:
        /* <DEDUP_REMOVED lines=13> */
.L_x_243:
[----:B------:R-:W-:Y:S05]  /*abc0*/  BSYNC B1 ;  /* 0x0000000000017941 */ /* 0x000fea0003800000 */
.L_x_242:
        /* <DEDUP_REMOVED lines=13> */
.L_x_245:
[----:B------:R-:W-:Y:S05]  /*aca0*/  BSYNC B1 ;  /* 0x0000000000017941 */ /* 0x000fea0003800000 */
.L_x_244:
        /* <DEDUP_REMOVED lines=13> */
.L_x_247:
[----:B------:R-:W-:Y:S05]  /*ad80*/  BSYNC B1 ;  /* 0x0000000000017941 */ /* 0x000fea0003800000 */
.L_x_246:
        /* <DEDUP_REMOVED lines=13> */
.L_x_249:
[----:B------:R-:W-:Y:S05]  /*ae60*/  BSYNC B1 ;  /* 0x0000000000017941 */ /* 0x000fea0003800000 */
.L_x_248:
        /* <DEDUP_REMOVED lines=13> */
.L_x_251:
[----:B------:R-:W-:Y:S05]  /*af40*/  BSYNC B1 ;  /* 0x0000000000017941 */ /* 0x000fea0003800000 */
.L_x_250:
        /* <DEDUP_REMOVED lines=13> */
.L_x_253:
[----:B------:R-:W-:Y:S05]  /*b020*/  BSYNC B1 ;  /* 0x0000000000017941 */ /* 0x000fea0003800000 */
.L_x_252:
        /* <DEDUP_REMOVED lines=13> */
.L_x_255:
[----:B------:R-:W-:Y:S05]  /*b100*/  BSYNC B1 ;  /* 0x0000000000017941 */ /* 0x000fea0003800000 */
.L_x_254:
        /* <DEDUP_REMOVED lines=13> */
.L_x_257:
[----:B------:R-:W-:Y:S05]  /*b1e0*/  BSYNC B1 ;  /* 0x0000000000017941 */ /* 0x000fea0003800000 */
.L_x_256:
        /* <DEDUP_REMOVED lines=13> */
.L_x_259:
[----:B------:R-:W-:Y:S05]  /*b2c0*/  BSYNC B1 ;  /* 0x0000000000017941 */ /* 0x000fea0003800000 */
.L_x_258:
        /* <DEDUP_REMOVED lines=13> */
.L_x_261:
[----:B------:R-:W-:Y:S05]  /*b3a0*/  BSYNC B1 ;  /* 0x0000000000017941 */ /* 0x000fea0003800000 */
.L_x_260:
        /* <DEDUP_REMOVED lines=13> */
.L_x_263:
[----:B------:R-:W-:Y:S05]  /*b480*/  BSYNC B1 ;  /* 0x0000000000017941 */ /* 0x000fea0003800000 */
.L_x_262:
        /* <DEDUP_REMOVED lines=13> */
.L_x_265:
[----:B------:R-:W-:Y:S05]  /*b560*/  BSYNC B1 ;  /* 0x0000000000017941 */ /* 0x000fea0003800000 */
.L_x_264:
        /* <DEDUP_REMOVED lines=13> */
.L_x_267:
[----:B------:R-:W-:Y:S05]  /*b640*/  BSYNC B1 ;  /* 0x0000000000017941 */ /* 0x000fea0003800000 */
.L_x_266:
        /* <DEDUP_REMOVED lines=13> */
.L_x_269:
[----:B------:R-:W-:Y:S05]  /*b720*/  BSYNC B1 ;  /* 0x0000000000017941 */ /* 0x000fea0003800000 */
.L_x_268:
        /* <DEDUP_REMOVED lines=13> */
.L_x_271:
[----:B------:R-:W-:Y:S05]  /*b800*/  BSYNC B1 ;  /* 0x0000000000017941 */ /* 0x000fea0003800000 */
.L_x_270:
        /* <DEDUP_REMOVED lines=13> */
.L_x_273:
[----:B------:R-:W-:Y:S05]  /*b8e0*/  BSYNC B1 ;  /* 0x0000000000017941 */ /* 0x000fea0003800000 */
.L_x_272:
        /* <DEDUP_REMOVED lines=13> */
.L_x_275:
[----:B------:R-:W-:Y:S05]  /*b9c0*/  BSYNC B1 ;  /* 0x0000000000017941 */ /* 0x000fea0003800000 */
.L_x_274:
        /* <DEDUP_REMOVED lines=13> */
.L_x_277:
[----:B------:R-:W-:Y:S05]  /*baa0*/  BSYNC B1 ;  /* 0x0000000000017941 */ /* 0x000fea0003800000 */
.L_x_276:
        /* <DEDUP_REMOVED lines=13> */
.L_x_279:
[----:B------:R-:W-:Y:S05]  /*bb80*/  BSYNC B1 ;  /* 0x0000000000017941 */ /* 0x000fea0003800000 */
.L_x_278:
        /* <DEDUP_REMOVED lines=13> */
.L_x_281:
[----:B------:R-:W-:Y:S05]  /*bc60*/  BSYNC B1 ;  /* 0x0000000000017941 */ /* 0x000fea0003800000 */
.L_x_280:
        /* <DEDUP_REMOVED lines=13> */
.L_x_283:
[----:B------:R-:W-:Y:S05]  /*bd40*/  BSYNC B1 ;  /* 0x0000000000017941 */ /* 0x000fea0003800000 */
.L_x_282:
        /* <DEDUP_REMOVED lines=13> */
.L_x_285:
[----:B------:R-:W-:Y:S05]  /*be20*/  BSYNC B1 ;  /* 0x0000000000017941 */ /* 0x000fea0003800000 */
.L_x_284:
        /* <DEDUP_REMOVED lines=13> */
.L_x_287:
[----:B------:R-:W-:Y:S05]  /*bf00*/  BSYNC B1 ;  /* 0x0000000000017941 */ /* 0x000fea0003800000 */
.L_x_286:
        /* <DEDUP_REMOVED lines=13> */
.L_x_289:
[----:B------:R-:W-:Y:S05]  /*bfe0*/  BSYNC B1 ;  /* 0x0000000000017941 */ /* 0x000fea0003800000 */
.L_x_288:
[----:B------:R-:W-:Y:S05]  /*bff0*/  @P1 BRA `(.L_x_290) ;  /* 0x0000002000a41947 */ /* 0x000fea0003800000 */
[----:B------:R-:W2:Y:S01]  /*c000*/  LDL.LU R2, [R1+0x74] ;  /* 0x0000740001027983 */ /* 0x000ea20000300800 */
[----:B-----5:R-:W-:-:S04]  /*c010*/  LOP3.LUT R0, R0, 0xff, RZ, 0xc0, !PT ;  /* 0x000000ff00007812 */ /* 0x020fc800078ec0ff */
[----:B------:R-:W-:-:S05]  /*c020*/  F2FP.F16.E4M3.UNPACK_B R0, R0 ;  /* 0x00000000ff00723e */ /* 0x000fca00020006ff */
[----:B------:R-:W-:-:S05]  /*c030*/  HADD2.F32 R0, -RZ, R0.H0_H0 ;  /* 0x20000000ff007230 */ /* 0x000fca0000004100 */
[----:B------:R-:W-:-:S04]  /*c040*/  FMUL R0, R0, UR21 ;  /* 0x0000001500007c20 */ /* 0x000fc80008400000 */
[----:B--2---:R-:W-:-:S05]  /*c050*/  FFMA R0, R2, UR20, R0 ;  /* 0x0000001402007c23 */ /* 0x004fca0008000000 */
[----:B0-----:R-:W-:-:S05]  /*c060*/  F2FP.SATFINITE.E4M3.F32.PACK_AB_MERGE_C R3, RZ, R0, RZ ;  /* 0x00000000ff03723e */ /* 0x001fca00048070ff */
[----:B------:R0:W-:Y:S01]  /*c070*/  STG.E.U8 desc[UR18][R26.64+0xf9], R3 ;  /* 0x0000f9031a007986 */ /* 0x0001e2000c101112 */
[----:B------:R-:W-:Y:S05]  /*c080*/  BRA `(.L_x_290) ;  /* 0x0000002000807947 */ /* 0x000fea0003800000 */
.L_x_33:
[----:B------:R-:W-:Y:S01]  /*c090*/  ISETP.GE.AND P1, PT, R38, 0x1, PT ;  /* 0x000000012600780c */ /* 0x000fe20003f26270 */
[----:B------:R-:W-:Y:S01]  /*c0a0*/  FMUL R226, R226, UR20 ;  /* 0x00000014e2e27c20 */ /* 0x000fe20008400000 */
[----:B------:R-:W2:Y:S01]  /*c0b0*/  LDL.LU R227, [R1+0x10] ;  /* 0x0000100001e37983 */ /* 0x000ea20000300800 */
[----:B------:R-:W-:Y:S01]  /*c0c0*/  ISETP.GE.AND P0, PT, R38, 0x9, PT ;  /* 0x000000092600780c */ /* 0x000fe20003f06270 */
[----:B------:R-:W-:Y:S01]  /*c0d0*/  FMUL R225, R225, UR20 ;  /* 0x00000014e1e17c20 */ /* 0x000fe20008400000 */
[C---:B------:R-:W-:Y:S02]  /*c0e0*/  ISETP.LT.OR P4, PT, R35.reuse, 0x1, !P1 ;  /* 0x000000012300780c */ /* 0x040fe40004f81670 */
[C---:B------:R-:W-:Y:S02]  /*c0f0*/  ISETP.LT.OR P5, PT, R35.reuse, 0x2, !P1 ;  /* 0x000000022300780c */ /* 0x040fe40004fa1670 */
[----:B------:R-:W-:Y:S02]  /*c100*/  F2FP.SATFINITE.E4M3.F32.PACK_AB_MERGE_C R29, RZ, R226, RZ ;  /* 0x000000e2ff1d723e */ /* 0x000fe400048070ff */
[C---:B------:R-:W-:Y:S01]  /*c110*/  ISETP.LT.OR P3, PT, R35.reuse, 0x1, !P0 ;  /* 0x000000012300780c */ /* 0x040fe20004761670 */
[----:B------:R-:W-:Y:S01]  /*c120*/  FMUL R224, R224, UR20 ;  /* 0x00000014e0e07c20 */ /* 0x000fe20008400000 */
[----:B------:R-:W-:Y:S01]  /*c130*/  ISETP.LT.OR P6, PT, R35, 0xa, !P1 ;  /* 0x0000000a2300780c */ /* 0x000fe20004fc1670 */
[----:B------:R-:W-:Y:S01]  /*c140*/  FMUL R223, R223, UR20 ;  /* 0x00000014dfdf7c20 */ /* 0x000fe20008400000 */
[----:B------:R-:W-:Y:S01]  /*c150*/  F2FP.SATFINITE.E4M3.F32.PACK_AB_MERGE_C R225, RZ, R225, RZ ;  /* 0x000000e1ffe1723e */ /* 0x000fe200048070ff */
[----:B------:R-:W-:Y:S01]  /*c160*/  FMUL R221, R221, UR20 ;  /* 0x00000014dddd7c20 */ /* 0x000fe20008400000 */
[----:B------:R-:W-:Y:S01]  /*c170*/  FMUL R222, R222, UR20 ;  /* 0x00000014dede7c20 */ /* 0x000fe20008400000 */
[----:B------:R0:W-:Y:S01]  /*c180*/  @!P4 STG.E.U8 desc[UR18][R24.64], R29 ;  /* 0x0000001d1800c986 */ /* 0x0001e2000c101112 */
[----:B------:R-:W-:-:S02]  /*c190*/  ISETP.LT.OR P4, PT, R35, 0x2, !P0 ;  /* 0x000000022300780c */ /* 0x000fc40004781670 */
[----:B------:R-:W-:Y:S01]  /*c1a0*/  F2FP.SATFINITE.E4M3.F32.PACK_AB_MERGE_C R31, RZ, R224, RZ ;  /* 0x000000e0ff1f723e */ /* 0x000fe200048070ff */
[----:B------:R1:W-:Y:S01]  /*c1b0*/  @!P5 STG.E.U8 desc[UR18][R24.64+0x1], R225 ;  /* 0x000001e11800d986 */ /* 0x0003e2000c101112 */
[C---:B------:R-:W-:Y:S02]  /*c1c0*/  ISETP.LT.OR P5, PT, R35.reuse, 0x9, !P1 ;  /* 0x000000092300780c */ /* 0x040fe40004fa1670 */
[----:B------:R-:W-:Y:S01]  /*c1d0*/  F2FP.SATFINITE.E4M3.F32.PACK_AB_MERGE_C R223, RZ, R223, RZ ;  /* 0x000000dfffdf723e */ /* 0x000fe200048070ff */
[----:B------:R-:W-:Y:S01]  /*c1e0*/  FMUL R220, R220, UR20 ;  /* 0x00000014dcdc7c20 */ /* 0x000fe20008400000 */
[----:B------:R-:W-:Y:S01]  /*c1f0*/  F2FP.SATFINITE.E4M3.F32.PACK_AB_MERGE_C R221, RZ, R221, RZ ;  /* 0x000000ddffdd723e */ /* 0x000fe200048070ff */
[----:B------:R-:W-:Y:S01]  /*c200*/  @!P3 STG.E.U8 desc[UR18][R26.64], R31 ;  /* 0x0000001f1a00b986 */ /* 0x000fe2000c101112 */
[----:B------:R-:W-:-:S03]  /*c210*/  ISETP.LT.OR P3, PT, R35, 0x9, !P0 ;  /* 0x000000092300780c */ /* 0x000fc60004761670 */
[----:B------:R-:W-:Y:S01]  /*c220*/  @!P4 STG.E.U8 desc[UR18][R26.64+0x1], R223 ;  /* 0x000001df1a00c986 */ /* 0x000fe2000c101112 */
[----:B------:R-:W-:-:S03]  /*c230*/  ISETP.LT.OR P4, PT, R35, 0xa, !P0 ;  /* 0x0000000a2300780c */ /* 0x000fc60004781670 */
[----:B------:R-:W-:Y:S01]  /*c240*/  @!P6 STG.E.U8 desc[UR18][R24.64+0x9], R221 ;  /* 0x000009dd1800e986 */ /* 0x000fe2000c101112 */
[----:B------:R-:W-:Y:S01]  /*c250*/  ISETP.LT.OR P6, PT, R35, 0x12, !P1 ;  /* 0x000000122300780c */ /* 0x000fe20004fc1670 */
[----:B------:R-:W-:Y:S01]  /*c260*/  FMUL R219, R219, UR20 ;  /* 0x00000014dbdb7c20 */ /* 0x000fe20008400000 */
[----:B0-----:R-:W-:Y:S01]  /*c270*/  F2FP.SATFINITE.E4M3.F32.PACK_AB_MERGE_C R29, RZ, R222, RZ ;  /* 0x000000deff1d723e */ /* 0x001fe200048070ff */
[----:B------:R-:W-:Y:S01]  /*c280*/  FMUL R217, R217, UR20 ;  /* 0x00000014d9d97c20 */ /* 0x000fe20008400000 */
[----:B------:R-:W3:Y:S01]  /*c290*/  LDL.LU R226, [R1+0xc] ;  /* 0x00000c0001e27983 */ /* 0x000ee20000300800 */
[----:B------:R-:W-:Y:S02]  /*c2a0*/  F2FP.SATFINITE.E4M3.F32.PACK_AB_MERGE_C R33, RZ, R220, RZ ;  /* 0x000000dcff21723e */ /* 0x000fe400048070ff */
[----:B------:R-:W-:Y:S01]  /*c2b0*/  F2FP.SATFINITE.E4M3.F32.PACK_AB_MERGE_C R219, RZ, R219, RZ ;  /* 0x000000dbffdb723e */ /* 0x000fe200048070ff */
[----:B------:R0:W-:Y:S01]  /*c2c0*/  @!P5 STG.E.U8 desc[UR18][R24.64+0x8], R29 ;  /* 0x0000081d1800d986 */ /* 0x0001e2000c101112 */
[----:B------:R-:W-:-:S02]  /*c2d0*/  ISETP.LT.OR P5, PT, R35, 0x11, !P1 ;  /* 0x000000112300780c */ /* 0x000fc40004fa1670 */
[----:B------:R-:W-:Y:S01]  /*c2e0*/  F2FP.SATFINITE.E4M3.F32.PACK_AB_MERGE_C R217, RZ, R217, RZ ;  /* 0x000000d9ffd9723e */ /* 0x000fe200048070ff */
[----:B-1----:R-:W4:Y:S01]  /*c2f0*/  LDL.LU R225, [R1+0x8] ;  /* 0x0000080001e17983 */ /* 0x002f220000300800 */
[----:B------:R-:W-:-:S03]  /*c300*/  FMUL R218, R218, UR20 ;  /* 0x00000014dada7c20 */ /* 0x000fc60008400000 */
[----:B------:R-:W3:Y:S04]  /*c310*/  LDL.LU R224, [R1+0x4] ;  /* 0x0000040001e07983 */ /* 0x000ee80000300800 */
[----:B------:R-:W4:Y:S01]  /*c320*/  LDL.LU R222, [R1] ;  /* 0x0000000001de7983 */ /* 0x000f220000300800 */
[----:B0-----:R-:W-:Y:S01]  /*c330*/  F2FP.SATFINITE.E4M3.F32.PACK_AB_MERGE_C R29, RZ, R218, RZ ;  /* 0x000000daff1d723e */ /* 0x001fe200048070ff */
[----:B------:R-:W-:Y:S01]  /*c340*/  FMUL R216, R216, UR20 ;  /* 0x00000014d8d87c20 */ /* 0x000fe20008400000 */
[----:B------:R-:W-:Y:S01]  /*c350*/  FMUL R215, R215, UR20 ;  /* 0x00000014d7d77c20 */ /* 0x000fe20008400000 */
[----:B------:R0:W-:Y:S01]  /*c360*/  @!P3 STG.E.U8 desc[UR18][R26.64+0x8], R33 ;  /* 0x000008211a00b986 */ /* 0x0001e2000c101112 */
[----:B------:R-:W-:Y:S01]  /*c370*/  ISETP.LT.OR P3, PT, R35, 0x11, !P0 ;  /* 0x000000112300780c */ /* 0x000fe20004761670 */
[----:B------:R-:W-:Y:S01]  /*c380*/  FMUL R213, R213, UR20 ;  /* 0x00000014d5d57c20 */ /* 0x000fe20008400000 */
[----:B------:R-:W-:Y:S01]  /*c390*/  F2FP.SATFINITE.E4M3.F32.PACK_AB_MERGE_C R31, RZ, R216, RZ ;  /* 0x000000d8ff1f723e */ /* 0x000fe200048070ff */
[----:B------:R-:W-:Y:S01]  /*c3a0*/  @!P4 STG.E.U8 desc[UR18][R26.64+0x9], R219 ;  /* 0x000009db1a00c986 */ /* 0x000fe2000c101112 */
[C---:B------:R-:W-:Y:S01]  /*c3b0*/  ISETP.LT.OR P4, PT, R35.reuse, 0x12, !P0 ;  /* 0x000000122300780c */ /* 0x040fe20004781670 */
[----:B------:R-:W-:Y:S01]  /*c3c0*/  FMUL R214, R214, UR20 ;  /* 0x00000014d6d67c20 */ /* 0x000fe20008400000 */
[----:B------:R-:W-:Y:S01]  /*c3d0*/  F2FP.SATFINITE.E4M3.F32.PACK_AB_MERGE_C R215, RZ, R215, RZ ;  /* 0x000000d7ffd7723e */ /* 0x000fe200048070ff */
[----:B------:R-:W-:Y:S01]  /*c3e0*/  @!P6 STG.E.U8 desc[UR18][R24.64+0x11], R217 ;  /* 0x000011d91800e986 */ /* 0x000fe2000c101112 */
[C---:B------:R-:W-:Y:S01]  /*c3f0*/  ISETP.LT.OR P6, PT, R35.reuse, 0x1a, !P1 ;  /* 0x0000001a2300780c */ /* 0x040fe20004fc1670 */
[----:B------:R-:W-:Y:S01]  /*c400*/  FMUL R212, R212, UR20 ;  /* 0x00000014d4d47c20 */ /* 0x000fe20008400000 */
[----:B------:R-:W-:Y:S01]  /*c410*/  F2FP.SATFINITE.E4M3.F32.PACK_AB_MERGE_C R213, RZ, R213, RZ ;  /* 0x000000d5ffd5723e */ /* 0x000fe200048070ff */
[----:B------:R1:W-:Y:S01]  /*c420*/  @!P5 STG.E.U8 desc[UR18][R24.64+0x10], R29 ;  /* 0x0000101d1800d986 */ /* 0x0003e2000c101112 */
[----:B------:R-:W-:Y:S01]  /*c430*/  ISETP.LT.OR P5, PT, R35, 0x19, !P1 ;  /* 0x000000192300780c */ /* 0x000fe20004fa1670 */
[----:B------:R-:W-:Y:S01]  /*c440*/  FMUL R211, R211, UR20 ;  /* 0x00000014d3d37c20 */ /* 0x000fe20008400000 */
[----:B------:R-:W-:Y:S01]  /*c450*/  FMUL R209, R209, UR20 ;  /* 0x00000014d1d17c20 */ /* 0x000fe20008400000 */
[----:B------:R1:W-:Y:S01]  /*c460*/  @!P3 STG.E.U8 desc[UR18][R26.64+0x10], R31 ;  /* 0x0000101f1a00b986 */ /* 0x0003e2000c101112 */
[C---:B------:R-:W-:Y:S01]  /*c470*/  ISETP.LT.OR P3, PT, R35.reuse, 0x19, !P0 ;  /* 0x000000192300780c */ /* 0x040fe20004761670 */
[----:B------:R-:W-:Y:S01]  /*c480*/  FMUL R210, R210, UR20 ;  /* 0x00000014d2d27c20 */ /* 0x000fe20008400000 */
[----:B0-----:R-:W-:Y:S01]  /*c490*/  F2FP.SATFINITE.E4M3.F32.PACK_AB_MERGE_C R33, RZ, R212, RZ ;  /* 0x000000d4ff21723e */ /* 0x001fe200048070ff */
[----:B------:R-:W-:Y:S01]  /*c4a0*/  @!P4 STG.E.U8 desc[UR18][R26.64+0x11], R215 ;  /* 0x000011d71a00c986 */ /* 0x000fe2000c101112 */
[C---:B------:R-:W-:Y:S01]  /*c4b0*/  ISETP.LT.OR P4, PT, R35.reuse, 0x1a, !P0 ;  /* 0x0000001a2300780c */ /* 0x040fe20004781670 */
[----:B------:R-:W-:Y:S01]  /*c4c0*/  FMUL R208, R208, UR20 ;  /* 0x00000014d0d07c20 */ /* 0x000fe20008400000 */
[----:B------:R-:W-:Y:S01]  /*c4d0*/  F2FP.SATFINITE.E4M3.F32.PACK_AB_MERGE_C R211, RZ, R211, RZ ;  /* 0x000000d3ffd3723e */ /* 0x000fe200048070ff */
[----:B------:R-:W-:Y:S01]  /*c4e0*/  @!P6 STG.E.U8 desc[UR18][R24.64+0x19], R213 ;  /* 0x000019d51800e986 */ /* 0x000fe2000c101112 */
[----:B------:R-:W-:Y:S01]  /*c4f0*/  ISETP.LT.OR P6, PT, R35, 0x22, !P1 ;  /* 0x000000222300780c */ /* 0x000fe20004fc1670 */
[----:B------:R-:W-:Y:S01]  /*c500*/  FMUL R207, R207, UR20 ;  /* 0x00000014cfcf7c20 */ /* 0x000fe20008400000 */
[----:B-1----:R-:W-:Y:S01]  /*c510*/  F2FP.SATFINITE.E4M3.F32.PACK_AB_MERGE_C R29, RZ, R214, RZ ;  /* 0x000000d6ff1d723e */ /* 0x002fe200048070ff */
[----:B------:R-:W-:Y:S01]  /*c520*/  FMUL R205, R205, UR20 ;  /* 0x00000014cdcd7c20 */ /* 0x000fe20008400000 */
[----:B------:R-:W-:Y:S01]  /*c530*/  F2FP.SATFINITE.E4M3.F32.PACK_AB_MERGE_C R209, RZ, R209, RZ ;  /* 0x000000d1ffd1723e */ /* 0x000fe200048070ff */
[----:B------:R-:W-:Y:S01]  /*c540*/  FMUL R206, R206, UR20 ;  /* 0x00000014cece7c20 */ /* 0x000fe20008400000 */
[----:B------:R-:W-:Y:S01]  /*c550*/  F2FP.SATFINITE.E4M3.F32.PACK_AB_MERGE_C R31, RZ, R208, RZ ;  /* 0x000000d0ff1f723e */ /* 0x000fe200048070ff */
[----:B------:R0:W-:Y:S01]  /*c560*/  @!P5 STG.E.U8 desc[UR18][R24.64+0x18], R29 ;  /* 0x0000181d1800d986 */ /* 0x0001e2000c101112 */
[C---:B------:R-:W-:Y:S01]  /*c570*/  ISETP.LT.OR P5, PT, R35.reuse, 0x21, !P1 ;  /* 0x000000212300780c */ /* 0x040fe20004fa1670 */
[----:B------:R-:W-:Y:S01]  /*c580*/  FMUL R204, R204, UR20 ;  /* 0x00000014cccc7c20 */ /* 0x000fe20008400000 */
[----:B------:R-:W-:Y:S01]  /*c590*/  F2FP.SATFINITE.E4M3.F32.PACK_AB_MERGE_C R207, RZ, R207, RZ ;  /* 0x000000cfffcf723e */ /* 0x000fe200048070ff */
[----:B------:R1:W-:Y:S01]  /*c5a0*/  @!P3 STG.E.U8 desc[UR18][R26.64+0x18], R33 ;  /* 0x000018211a00b986 */ /* 0x0003e2000c101112 */
[----:B------:R-:W-:Y:S01]  /*c5b0*/  ISETP.LT.OR P3, PT, R35, 0x21, !P0 ;  /* 0x000000212300780c */ /* 0x000fe20004761670 */
[----:B------:R-:W-:Y:S01]  /*c5c0*/  FMUL R203, R203, UR20 ;  /* 0x00000014cbcb7c20 */ /* 0x000fe20008400000 */
[----:B------:R-:W-:Y:S01]  /*c5d0*/  F2FP.SATFINITE.E4M3.F32.PACK_AB_MERGE_C R205, RZ, R205, RZ ;  /* 0x000000cdffcd723e */ /* 0x000fe200048070ff */
[----:B------:R-:W-:Y:S01]  /*c5e0*/  @!P4 STG.E.U8 desc[UR18][R26.64+0x19], R211 ;  /* 0x000019d31a00c986 */ /* 0x000fe2000c101112 */
[----:B------:R-:W-:Y:S01]  /*c5f0*/  ISETP.LT.OR P4, PT, R35, 0x22, !P0 ;  /* 0x000000222300780c */ /* 0x000fe20004781670 */
[----:B------:R-:W-:Y:S01]  /*c600*/  FMUL R201, R201, UR20 ;  /* 0x00000014c9c97c20 */ /* 0x000fe20008400000 */
[----:B------:R-:W-:Y:S01]  /*c610*/  F2FP.SATFINITE.E4M3.F32.PACK_AB_MERGE_C R203, RZ, R203, RZ ;  /* 0x000000cbffcb723e */ /* 0x000fe200048070ff */
[----:B------:R-:W-:Y:S01]  /*c620*/  @!P6 STG.E.U8 desc[UR18][R24.64+0x21], R209 ;  /* 0x000021d11800e986 */ /* 0x000fe2000c101112 */
[----:B------:R-:W-:Y:S01]  /*c630*/  ISETP.LT.OR P6, PT, R35, 0x2a, !P1 ;  /* 0x0000002a2300780c */ /* 0x000fe20004fc1670 */
[----:B------:R-:W-:Y:S01]  /*c640*/  FMUL R202, R202, UR20 ;  /* 0x00000014caca7c20 */ /* 0x000fe20008400000 */
[----:B0-----:R-:W-:Y:S01]  /*c650*/  F2FP.SATFINITE.E4M3.F32.PACK_AB_MERGE_C R29, RZ, R210, RZ ;  /* 0x000000d2ff1d723e */ /* 0x001fe200048070ff */
[----:B------:R-:W-:Y:S01]  /*c660*/  FMUL R200, R200, UR20 ;  /* 0x00000014c8c87c20 */ /* 0x000fe20008400000 */
[----:B-1----:R-:W-:Y:S01]  /*c670*/  F2FP.SATFINITE.E4M3.F32.PACK_AB_MERGE_C R33, RZ, R204, RZ ;  /* 0x000000ccff21723e */ /* 0x002fe200048070ff */
[----:B------:R-:W-:Y:S01]  /*c680*/  FMUL R199, R199, UR20 ;  /* 0x00000014c7c77c20 */ /* 0x000fe20008400000 */
[----:B------:R-:W-:Y:S01]  /*c690*/  F2FP.SATFINITE.E4M3.F32.PACK_AB_MERGE_C R201, RZ, R201, RZ ;  /* 0x000000c9ffc9723e */ /* 0x000fe200048070ff */
[----:B------:R0:W-:Y:S01]  /*c6a0*/  @!P5 STG.E.U8 desc[UR18][R24.64+0x20], R29 ;  /* 0x0000201d1800d986 */ /* 0x0001e2000c101112 */
[----:B------:R-:W-:Y:S01]  /*c6b0*/  ISETP.LT.OR P5, PT, R35, 0x29, !P1 ;  /* 0x000000292300780c */ /* 0x000fe20004fa1670 */
[----:B------:R-:W-:Y:S01]  /*c6c0*/  FMUL R197, R197, UR20 ;  /* 0x00000014c5c57c20 */ /* 0x000fe20008400000 */
[----:B------:R-:W-:Y:S01]  /*c6d0*/  F2FP.SATFINITE.E4M3.F32.PACK_AB_MERGE_C R199, RZ, R199, RZ ;  /* 0x000000c7ffc7723e */ /* 0x000fe200048070ff */
[----:B------:R1:W-:Y:S01]  /*c6e0*/  @!P3 STG.E.U8 desc[UR18][R26.64+0x20], R31 ;  /* 0x0000201f1a00b986 */ /* 0x0003e2000c101112 */
[C---:B------:R-:W-:Y:S01]  /*c6f0*/  ISETP.LT.OR P3, PT, R35.reuse, 0x29, !P0 ;  /* 0x000000292300780c */ /* 0x040fe20004761670 */
[----:B------:R-:W-:Y:S01]  /*c700*/  FMUL R198, R198, UR20 ;  /* 0x00000014c6c67c20 */ /* 0x000fe20008400000 */
[----:B------:R-:W-:Y:S01]  /*c710*/  F2FP.SATFINITE.E4M3.F32.PACK_AB_MERGE_C R197, RZ, R197, RZ ;  /* 0x000000c5ffc5723e */ /* 0x000fe200048070ff */
[----:B------:R-:W-:Y:S01]  /*c720*/  @!P4 STG.E.U8 desc[UR18][R26.64+0x21], R207 ;  /* 0x000021cf1a00c986 */ /* 0x000fe2000c101112 */
[----:B------:R-:W-:Y:S01]  /*c730*/  ISETP.LT.OR P4, PT, R35, 0x2a, !P0 ;  /* 0x0000002a2300780c */ /* 0x000fe20004781670 */
[----:B------:R-:W-:Y:S01]  /*c740*/  FMUL R196, R196, UR20 ;  /* 0x00000014c4c47c20 */ /* 0x000fe20008400000 */
[----:B------:R-:W-:Y:S01]  /*c750*/  FMUL R195, R195, UR20 ;  /* 0x00000014c3c37c20 */ /* 0x000fe20008400000 */
        /* <DEDUP_REMOVED lines=27> */
[----:B------:R-:W-:Y:S01]  /*c910*/  FMUL R186, R186, UR20 ;  /* 0x00000014baba7c20 */ /* 0x000fe20008400000 */
        /* <DEDUP_REMOVED lines=156> */
[----:B-----5:R-:W-:Y:S01]  /*d2e0*/  FMUL R0, R0, UR20 ;  /* 0x0000001400007c20 */ /* 0x020fe20008400000 */
[----:B-1----:R-:W-:Y:S01]  /*d2f0*/  F2FP.SATFINITE.E4M3.F32.PACK_AB_MERGE_C R33, RZ, R164, RZ ;  /* 0x000000a4ff21723e */ /* 0x002fe200048070ff */
        /* <DEDUP_REMOVED lines=9> */
[----:B------:R-:W-:Y:S01]  /*d390*/  FMUL R4, R4, UR20 ;  /* 0x0000001404047c20 */ /* 0x000fe20008400000 */
[----:B------:R-:W-:Y:S01]  /*d3a0*/  @!P4 STG.E.U8 desc[UR18][R26.64+0x71], R167 ;  /* 0x000071a71a00c986 */ /* 0x000fe2000c101112 */
[----:B------:R-:W-:-:S03]  /*d3b0*/  ISETP.LT.OR P4, PT, R35, 0x7a, !P0 ;  /* 0x0000007a2300780c */ /* 0x000fc60004781670 */
[----:B------:R-:W-:Y:S01]  /*d3c0*/  @!P6 STG.E.U8 desc[UR18][R24.64+0x79], R165 ;  /* 0x000079a51800e986 */ /* 0x000fe2000c101112 */
[----:B------:R-:W-:Y:S02]  /*d3d0*/  ISETP.LT.OR P6, PT, R35, 0x82, !P1 ;  /* 0x000000822300780c */ /* 0x000fe40004fc1670 */
[----:B0-----:R-:W-:Y:S01]  /*d3e0*/  F2FP.SATFINITE.E4M3.F32.PACK_AB_MERGE_C R29, RZ, R166, RZ ;  /* 0x000000a6ff1d723e */ /* 0x001fe200048070ff */
[----:B------:R-:W3:Y:S01]  /*d3f0*/  LDL.LU R220, [R1+0x14] ;  /* 0x0000140001dc7983 */ /* 0x000ee20000300800 */
[----:B-1----:R-:W-:-:S03]  /*d400*/  F2FP.SATFINITE.E4M3.F32.PACK_AB_MERGE_C R31, RZ, R160, RZ ;  /* 0x000000a0ff1f723e */ /* 0x002fc600048070ff */
[----:B------:R0:W-:Y:S01]  /*d410*/  @!P5 STG.E.U8 desc[UR18][R24.64+0x78], R29 ;  /* 0x0000781d1800d986 */ /* 0x0001e2000c101112 */
[----:B------:R-:W-:-:S03]  /*d420*/  ISETP.LT.OR P5, PT, R35, 0x81, !P1 ;  /* 0x000000812300780c */ /* 0x000fc60004fa1670 */
[----:B------:R1:W-:Y:S01]  /*d430*/  @!P3 STG.E.U8 desc[UR18][R26.64+0x78], R33 ;  /* 0x000078211a00b986 */ /* 0x0003e2000c101112 */
[----:B------:R-:W-:-:S03]  /*d440*/  ISETP.LT.OR P3, PT, R35, 0x81, !P0 ;  /* 0x000000812300780c */ /* 0x000fc60004761670 */
        /* <DEDUP_REMOVED lines=26> */
[----:B0-----:R-:W-:Y:S02]  /*d5f0*/  F2FP.SATFINITE.E4M3.F32.PACK_AB_MERGE_C R29, RZ, R154, RZ ;  /* 0x0000009aff1d723e */ /* 0x001fe400048070ff */
[----:B-1----:R-:W-:-:S03]  /*d600*/  F2FP.SATFINITE.E4M3.F32.PACK_AB_MERGE_C R33, RZ, R20, RZ ;  /* 0x00000014ff21723e */ /* 0x002fc600048070ff */
[----:B------:R0:W-:Y:S01]  /*d610*/  @!P5 STG.E.U8 desc[UR18][R24.64+0x90], R29 ;  /* 0x0000901d1800d986 */ /* 0x0001e2000c101112 */
[----:B------:R-:W-:-:S03]  /*d620*/  ISETP.LT.OR P5, PT, R35, 0x99, !P1 ;  /* 0x000000992300780c */ /* 0x000fc60004fa1670 */
[----:B------:R-:W-:Y:S01]  /*d630*/  @!P3 STG.E.U8 desc[UR18][R26.64+0x90], R31 ;  /* 0x0000901f1a00b986 */ /* 0x000fe2000c101112 */
[----:B------:R-:W-:-:S03]  /*d640*/  ISETP.LT.OR P3, PT, R35, 0x99, !P0 ;  /* 0x000000992300780c */ /* 0x000fc60004761670 */
[----:B------:R1:W-:Y:S01]  /*d650*/  @!P4 STG.E.U8 desc[UR18][R26.64+0x91], R23 ;  /* 0x000091171a00c986 */ /* 0x0003e2000c101112 */
[----:B------:R-:W-:-:S03]  /*d660*/  ISETP.LT.OR P4, PT, R35, 0x9a, !P0 ;  /* 0x0000009a2300780c */ /* 0x000fc60004781670 */
[----:B------:R2:W-:Y:S01]  /*d670*/  @!P6 STG.E.U8 desc[UR18][R24.64+0x99], R21 ;  /* 0x000099151800e986 */ /* 0x0005e2000c101112 */
[----:B------:R-:W-:Y:S02]  /*d680*/  ISETP.LT.OR P6, PT, R35, 0xa2, !P1 ;  /* 0x000000a22300780c */ /* 0x000fe40004fc1670 */
[----:B0-----:R-:W-:-:S05]  /*d690*/  F2FP.SATFINITE.E4M3.F32.PACK_AB_MERGE_C R29, RZ, R22, RZ ;  /* 0x00000016ff1d723e */ /* 0x001fca00048070ff */
[----:B------:R-:W-:Y:S01]  /*d6a0*/  @!P5 STG.E.U8 desc[UR18][R24.64+0x98], R29 ;  /* 0x0000981d1800d986 */ /* 0x000fe2000c101112 */
[C---:B------:R-:W-:Y:S02]  /*d6b0*/  ISETP.LT.OR P5, PT, R35.reuse, 0xa1, !P1 ;  /* 0x000000a12300780c */ /* 0x040fe40004fa1670 */
[----:B-1----:R-:W-:Y:S01]  /*d6c0*/  F2FP.SATFINITE.E4M3.F32.PACK_AB_MERGE_C R23, RZ, R18, RZ ;  /* 0x00000012ff17723e */ /* 0x002fe200048070ff */
[----:B------:R-:W-:Y:S01]  /*d6d0*/  @!P3 STG.E.U8 desc[UR18][R26.64+0x98], R33 ;  /* 0x000098211a00b986 */ /* 0x000fe2000c101112 */
[C---:B------:R-:W-:Y:S02]  /*d6e0*/  ISETP.LT.OR P3, PT, R35.reuse, 0xa1, !P0 ;  /* 0x000000a12300780c */ /* 0x040fe40004761670 */
[----:B--2---:R-:W-:Y:S01]  /*d6f0*/  F2FP.SATFINITE.E4M3.F32.PACK_AB_MERGE_C R21, RZ, R16, RZ ;  /* 0x00000010ff15723e */ /* 0x004fe200048070ff */
[----:B------:R0:W-:Y:S01]  /*d700*/  @!P4 STG.E.U8 desc[UR18][R26.64+0x99], R19 ;  /* 0x000099131a00c986 */ /* 0x0001e2000c101112 */
[----:B------:R-:W-:-:S03]  /*d710*/  ISETP.LT.OR P4, PT, R35, 0xa2, !P0 ;  /* 0x000000a22300780c */ /* 0x000fc60004781670 */
[----:B------:R1:W-:Y:S01]  /*d720*/  @!P6 STG.E.U8 desc[UR18][R24.64+0xa1], R17 ;  /* 0x0000a1111800e986 */ /* 0x0003e2000c101112 */
[----:B------:R-:W-:-:S03]  /*d730*/  ISETP.LT.OR P6, PT, R35, 0xaa, !P1 ;  /* 0x000000aa2300780c */ /* 0x000fc60004fc1670 */
[----:B------:R-:W-:Y:S01]  /*d740*/  @!P5 STG.E.U8 desc[UR18][R24.64+0xa0], R23 ;  /* 0x0000a0171800d986 */ /* 0x000fe2000c101112 */
[----:B------:R-:W-:-:S03]  /*d750*/  ISETP.LT.OR P5, PT, R35, 0xa9, !P1 ;  /* 0x000000a92300780c */ /* 0x000fc60004fa1670 */
[----:B------:R-:W-:Y:S01]  /*d760*/  @!P3 STG.E.U8 desc[UR18][R26.64+0xa0], R21 ;  /* 0x0000a0151a00b986 */ /* 0x000fe2000c101112 */
[C---:B------:R-:W-:Y:S02]  /*d770*/  ISETP.LT.OR P3, PT, R35.reuse, 0xa9, !P0 ;  /* 0x000000a92300780c */ /* 0x040fe40004761670 */
[----:B0-----:R-:W-:Y:S01]  /*d780*/  F2FP.SATFINITE.E4M3.F32.PACK_AB_MERGE_C R19, RZ, R14, RZ ;  /* 0x0000000eff13723e */ /* 0x001fe200048070ff */
[----:B------:R0:W-:Y:S01]  /*d790*/  @!P4 STG.E.U8 desc[UR18][R26.64+0xa1], R15 ;  /* 0x0000a10f1a00c986 */ /* 0x0001e2000c101112 */
[C---:B------:R-:W-:Y:S02]  /*d7a0*/  ISETP.LT.OR P4, PT, R35.reuse, 0xaa, !P0 ;  /* 0x000000aa2300780c */ /* 0x040fe40004781670 */
[----:B-1----:R-:W-:Y:S01]  /*d7b0*/  F2FP.SATFINITE.E4M3.F32.PACK_AB_MERGE_C R17, RZ, R12, RZ ;  /* 0x0000000cff11723e */ /* 0x002fe200048070ff */
        /* <DEDUP_REMOVED lines=15> */
[----:B0-----:R-:W-:Y:S02]  /*d8b0*/  F2FP.SATFINITE.E4M3.F32.PACK_AB_MERGE_C R11, RZ, R6, RZ ;  /* 0x00000006ff0b723e */ /* 0x001fe400048070ff */
[C---:B------:R-:W-:Y:S01]  /*d8c0*/  ISETP.LT.OR P3, PT, R35.reuse, 0xb9, !P0 ;  /* 0x000000b92300780c */ /* 0x040fe20004761670 */
[----:B------:R0:W-:Y:S01]  /*d8d0*/  @!P4 STG.E.U8 desc[UR18][R26.64+0xb1], R7 ;  /* 0x0000b1071a00c986 */ /* 0x0001e2000c101112 */
[----:B-1----:R-:W-:Y:S02]  /*d8e0*/  F2FP.SATFINITE.E4M3.F32.PACK_AB_MERGE_C R9, RZ, R4, RZ ;  /* 0x00000004ff09723e */ /* 0x002fe400048070ff */
[----:B------:R-:W-:Y:S01]  /*d8f0*/  ISETP.LT.OR P4, PT, R35, 0xba, !P0 ;  /* 0x000000ba2300780c */ /* 0x000fe20004781670 */
[----:B------:R1:W-:Y:S04]  /*d900*/  @!P6 STG.E.U8 desc[UR18][R24.64+0xb9], R5 ;  /* 0x0000b9051800e986 */ /* 0x0003e8000c101112 */
[----:B------:R2:W-:Y:S01]  /*d910*/  @!P5 STG.E.U8 desc[UR18][R24.64+0xb8], R11 ;  /* 0x0000b80b1800d986 */ /* 0x0005e2000c101112 */
[----:B------:R-:W-:Y:S01]  /*d920*/  FMUL R4, R227, UR20 ;  /* 0x00000014e3047c20 */ /* 0x000fe20008400000 */
[----:B------:R-:W-:-:S02]  /*d930*/  ISETP.LT.OR P5, PT, R35, 0xc1, !P1 ;  /* 0x000000c12300780c */ /* 0x000fc40004fa1670 */
[----:B0-----:R-:W-:Y:S02]  /*d940*/  F2FP.SATFINITE.E4M3.F32.PACK_AB_MERGE_C R7, RZ, R3, RZ ;  /* 0x00000003ff07723e */ /* 0x001fe400048070ff */
[----:B-1----:R-:W-:Y:S01]  /*d950*/  F2FP.SATFINITE.E4M3.F32.PACK_AB_MERGE_C R5, RZ, R0, RZ ;  /* 0x00000000ff05723e */ /* 0x002fe200048070ff */
[----:B----4-:R-:W-:Y:S01]  /*d960*/  FMUL R0, R222, UR20 ;  /* 0x00000014de007c20 */ /* 0x010fe20008400000 */
[----:B------:R-:W-:Y:S01]  /*d970*/  ISETP.LT.OR P6, PT, R35, 0xc2, !P1 ;  /* 0x000000c22300780c */ /* 0x000fe20004fc1670 */
[----:B------:R-:W4:Y:S01]  /*d980*/  LDL.LU R222, [R1+0x20] ;  /* 0x0000200001de7983 */ /* 0x000f220000300800 */
[----:B--2---:R-:W-:Y:S02]  /*d990*/  F2FP.SATFINITE.E4M3.F32.PACK_AB_MERGE_C R11, RZ, R2, RZ ;  /* 0x00000002ff0b723e */ /* 0x004fe400048070ff */
[----:B------:R-:W-:Y:S01]  /*d9a0*/  F2FP.SATFINITE.E4M3.F32.PACK_AB_MERGE_C R13, RZ, R0, RZ ;  /* 0x00000000ff0d723e */ /* 0x000fe200048070ff */
[----:B---3--:R-:W-:Y:S01]  /*d9b0*/  FMUL R0, R224, UR20 ;  /* 0x00000014e0007c20 */ /* 0x008fe20008400000 */
[----:B------:R-:W-:Y:S01]  /*d9c0*/  FMUL R2, R225, UR20 ;  /* 0x00000014e1027c20 */ /* 0x000fe20008400000 */
[----:B------:R-:W2:Y:S04]  /*d9d0*/  LDL.LU R224, [R1+0x24] ;  /* 0x0000240001e07983 */ /* 0x000ea80000300800 */
[----:B------:R-:W3:Y:S01]  /*d9e0*/  LDL.LU R225, [R1+0x28] ;  /* 0x0000280001e17983 */ /* 0x000ee20000300800 */
[----:B------:R-:W-:-:S03]  /*d9f0*/  FMUL R3, R226, UR20 ;  /* 0x00000014e2037c20 */ /* 0x000fc60008400000 */
[----:B------:R-:W3:Y:S04]  /*da00*/  LDL.LU R226, [R1+0x2c] ;  /* 0x00002c0001e27983 */ /* 0x000ee80000300800 */
[----:B------:R-:W3:Y:S04]  /*da10*/  LDL.LU R227, [R1+0x30] ;  /* 0x0000300001e37983 */ /* 0x000ee80000300800 */
[----:B------:R-:W-:Y:S01]  /*da20*/  @!P3 STG.E.U8 desc[UR18][R26.64+0xb8], R9 ;  /* 0x0000b8091a00b986 */ /* 0x000fe2000c101112 */
[----:B------:R-:W-:-:S03]  /*da30*/  ISETP.LT.OR P3, PT, R35, 0xc1, !P0 ;  /* 0x000000c12300780c */ /* 0x000fc60004761670 */
[----:B------:R0:W-:Y:S01]  /*da40*/  @!P4 STG.E.U8 desc[UR18][R26.64+0xb9], R7 ;  /* 0x0000b9071a00c986 */ /* 0x0001e2000c101112 */
[----:B------:R-:W-:-:S03]  /*da50*/  ISETP.LT.OR P4, PT, R35, 0xc2, !P0 ;  /* 0x000000c22300780c */ /* 0x000fc60004781670 */
[----:B------:R-:W-:Y:S01]  /*da60*/  @!P5 STG.E.U8 desc[UR18][R24.64+0xc0], R11 ;  /* 0x0000c00b1800d986 */ /* 0x000fe2000c101112 */
[----:B------:R-:W-:-:S03]  /*da70*/  ISETP.LT.OR P5, PT, R35, 0xc9, !P1 ;  /* 0x000000c92300780c */ /* 0x000fc60004fa1670 */
[----:B------:R1:W-:Y:S01]  /*da80*/  @!P6 STG.E.U8 desc[UR18][R24.64+0xc1], R5 ;  /* 0x0000c1051800e986 */ /* 0x0003e2000c101112 */
[----:B0-----:R-:W-:-:S03]  /*da90*/  F2FP.SATFINITE.E4M3.F32.PACK_AB_MERGE_C R7, RZ, R0, RZ ;  /* 0x00000000ff07723e */ /* 0x001fc600048070ff */
[----:B------:R-:W-:Y:S01]  /*daa0*/  @!P3 STG.E.U8 desc[UR18][R26.64+0xc0], R13 ;  /* 0x0000c00d1a00b986 */ /* 0x000fe2000c101112 */
[C---:B------:R-:W-:Y:S02]  /*dab0*/  ISETP.LT.OR P6, PT, R35.reuse, 0xca, !P1 ;  /* 0x000000ca2300780c */ /* 0x040fe40004fc1670 */
[----:B-1----:R-:W-:Y:S01]  /*dac0*/  F2FP.SATFINITE.E4M3.F32.PACK_AB_MERGE_C R5, RZ, R2, RZ ;  /* 0x00000002ff05723e */ /* 0x002fe200048070ff */
[----:B------:R0:W-:Y:S01]  /*dad0*/  @!P4 STG.E.U8 desc[UR18][R26.64+0xc1], R7 ;  /* 0x0000c1071a00c986 */ /* 0x0001e2000c101112 */
[C---:B------:R-:W-:Y:S02]  /*dae0*/  ISETP.LT.OR P3, PT, R35.reuse, 0xc9, !P0 ;  /* 0x000000c92300780c */ /* 0x040fe40004761670 */
[C---:B------:R-:W-:Y:S01]  /*daf0*/  ISETP.LT.OR P4, PT, R35.reuse, 0xca, !P0 ;  /* 0x000000ca2300780c */ /* 0x040fe20004781670 */
[----:B------:R1:W-:Y:S01]  /*db00*/  @!P5 STG.E.U8 desc[UR18][R24.64+0xc8], R5 ;  /* 0x0000c8051800d986 */ /* 0x0003e2000c101112 */
[----:B------:R-:W-:Y:S02]  /*db10*/  ISETP.LT.OR P5, PT, R35, 0xd1, !P1 ;  /* 0x000000d12300780c */ /* 0x000fe40004fa1670 */
[----:B------:R-:W-:-:S02]  /*db20*/  F2FP.SATFINITE.E4M3.F32.PACK_AB_MERGE_C R9, RZ, R3, RZ ;  /* 0x00000003ff09723e */ /* 0x000fc400048070ff */
[----:B------:R-:W-:-:S03]  /*db30*/  F2FP.SATFINITE.E4M3.F32.PACK_AB_MERGE_C R11, RZ, R4, RZ ;  /* 0x00000004ff0b723e */ /* 0x000fc600048070ff */
[----:B------:R1:W-:Y:S04]  /*db40*/  @!P6 STG.E.U8 desc[UR18][R24.64+0xc9], R9 ;  /* 0x0000c9091800e986 */ /* 0x0003e8000c101112 */
[----:B------:R-:W-:Y:S01]  /*db50*/  @!P3 STG.E.U8 desc[UR18][R26.64+0xc8], R11 ;  /* 0x0000c80b1a00b986 */ /* 0x000fe2000c101112 */
[----:B------:R-:W-:-:S03]  /*db60*/  FMUL R0, R220, UR20 ;  /* 0x00000014dc007c20 */ /* 0x000fc60008400000 */
[----:B------:R-:W3:Y:S02]  /*db70*/  LDL.LU R220, [R1+0x34] ;  /* 0x0000340001dc7983 */ /* 0x000ee40000300800 */
[----:B0-----:R-:W-:Y:S01]  /*db80*/  F2FP.SATFINITE.E4M3.F32.PACK_AB_MERGE_C R7, RZ, R0, RZ ;  /* 0x00000000ff07723e */ /* 0x001fe200048070ff */
[----:B------:R-:W-:Y:S02]  /*db90*/  FMUL R2, R221, UR20 ;  /* 0x00000014dd027c20 */ /* 0x000fe40008400000 */
[----:B------:R-:W3:Y:S03]  /*dba0*/  LDL.LU R221, [R1+0x38] ;  /* 0x0000380001dd7983 */ /* 0x000ee60000300800 */
[----:B-1----:R-:W-:Y:S01]  /*dbb0*/  F2FP.SATFINITE.E4M3.F32.PACK_AB_MERGE_C R5, RZ, R2, RZ ;  /* 0x00000002ff05723e */ /* 0x002fe200048070ff */
[----:B------:R-:W-:Y:S04]  /*dbc0*/  @!P4 STG.E.U8 desc[UR18][R26.64+0xc9], R7 ;  /* 0x0000c9071a00c986 */ /* 0x000fe8000c101112 */
[----:B------:R0:W-:Y:S01]  /*dbd0*/  @!P5 STG.E.U8 desc[UR18][R24.64+0xd0], R5 ;  /* 0x0000d0051800d986 */ /* 0x0001e2000c101112 */
[----:B------:R-:W-:-:S03]  /*dbe0*/  FMUL R3, R223, UR20 ;  /* 0x00000014df037c20 */ /* 0x000fc60008400000 */
[----:B------:R-:W3:Y:S02]  /*dbf0*/  LDL.LU R223, [R1+0x3c] ;  /* 0x00003c0001df7983 */ /* 0x000ee40000300800 */
[----:B------:R-:W-:Y:S01]  /*dc00*/  F2FP.SATFINITE.E4M3.F32.PACK_AB_MERGE_C R9, RZ, R3, RZ ;  /* 0x00000003ff09723e */ /* 0x000fe200048070ff */
[----:B----4-:R-:W-:Y:S02]  /*dc10*/  FMUL R0, R222, UR20 ;  /* 0x00000014de007c20 */ /* 0x010fe40008400000 */
[----:B------:R-:W4:Y:S03]  /*dc20*/  LDL.LU R222, [R1+0x40] ;  /* 0x0000400001de7983 */ /* 0x000f260000300800 */
[----:B------:R-:W-:Y:S01]  /*dc30*/  F2FP.SATFINITE.E4M3.F32.PACK_AB_MERGE_C R13, RZ, R0, RZ ;  /* 0x00000000ff0d723e */ /* 0x000fe200048070ff */
[----:B--2---:R-:W-:Y:S02]  /*dc40*/  FMUL R2, R224, UR20 ;  /* 0x00000014e0027c20 */ /* 0x004fe40008400000 */
[----:B------:R-:W2:Y:S01]  /*dc50*/  LDL.LU R224, [R1+0x44] ;  /* 0x0000440001e07983 */ /* 0x000ea20000300800 */
[----:B---3--:R-:W-:-:S03]  /*dc60*/  FMUL R0, R225, UR20 ;  /* 0x00000014e1007c20 */ /* 0x008fc60008400000 */
[----:B------:R-:W3:Y:S01]  /*dc70*/  LDL.LU R225, [R1+0x48] ;  /* 0x0000480001e17983 */ /* 0x000ee20000300800 */
[----:B------:R-:W-:Y:S01]  /*dc80*/  FMUL R3, R226, UR20 ;  /* 0x00000014e2037c20 */ /* 0x000fe20008400000 */
[----:B0-----:R-:W-:Y:S02]  /*dc90*/  F2FP.SATFINITE.E4M3.F32.PACK_AB_MERGE_C R5, RZ, R0, RZ ;  /* 0x00000000ff05723e */ /* 0x001fe400048070ff */
[----:B------:R-:W3:Y:S01]  /*dca0*/  LDL.LU R226, [R1+0x4c] ;  /* 0x00004c0001e27983 */ /* 0x000ee20000300800 */
[----:B------:R-:W-:-:S03]  /*dcb0*/  FMUL R0, R227, UR20 ;  /* 0x00000014e3007c20 */ /* 0x000fc60008400000 */
[----:B------:R-:W3:Y:S01]  /*dcc0*/  LDL.LU R227, [R1+0x50] ;  /* 0x0000500001e37983 */ /* 0x000ee20000300800 */
[C---:B------:R-:W-:Y:S02]  /*dcd0*/  ISETP.LT.OR P6, PT, R35.reuse, 0xd2, !P1 ;  /* 0x000000d22300780c */ /* 0x040fe40004fc1670 */
[C---:B------:R-:W-:Y:S01]  /*dce0*/  ISETP.LT.OR P4, PT, R35.reuse, 0xd2, !P0 ;  /* 0x000000d22300780c */ /* 0x040fe20004781670 */
[----:B------:R-:W3:Y:S01]  /*dcf0*/  LDL.LU R218, [R1+0x54] ;  /* 0x0000540001da7983 */ /* 0x000ee20000300800 */
[C---:B------:R-:W-:Y:S02]  /*dd00*/  ISETP.LT.OR P3, PT, R35.reuse, 0xd1, !P0 ;  /* 0x000000d12300780c */ /* 0x040fe40004761670 */
[----:B------:R-:W-:Y:S02]  /*dd10*/  ISETP.LT.OR P5, PT, R35, 0xd9, !P1 ;  /* 0x000000d92300780c */ /* 0x000fe40004fa1670 */
[----:B------:R-:W-:Y:S02]  /*dd20*/  F2FP.SATFINITE.E4M3.F32.PACK_AB_MERGE_C R7, RZ, R2, RZ ;  /* 0x00000002ff07723e */ /* 0x000fe400048070ff */
[----:B------:R-:W-:-:S03]  /*dd30*/  F2FP.SATFINITE.E4M3.F32.PACK_AB_MERGE_C R11, RZ, R0, RZ ;  /* 0x00000000ff0b723e */ /* 0x000fc600048070ff */
[----:B------:R0:W-:Y:S01]  /*dd40*/  @!P6 STG.E.U8 desc[UR18][R24.64+0xd1], R9 ;  /* 0x0000d1091800e986 */ /* 0x0001e2000c101112 */
[----:B------:R-:W-:-:S03]  /*dd50*/  ISETP.LT.OR P6, PT, R35, 0xda, !P1 ;  /* 0x000000da2300780c */ /* 0x000fc60004fc1670 */
[----:B------:R-:W-:Y:S01]  /*dd60*/  @!P4 STG.E.U8 desc[UR18][R26.64+0xd1], R7 ;  /* 0x0000d1071a00c986 */ /* 0x000fe2000c101112 */
[----:B------:R-:W-:-:S03]  /*dd70*/  ISETP.LT.OR P4, PT, R35, 0xda, !P0 ;  /* 0x000000da2300780c */ /* 0x000fc60004781670 */
[----:B------:R-:W-:Y:S01]  /*dd80*/  @!P3 STG.E.U8 desc[UR18][R26.64+0xd0], R13 ;  /* 0x0000d00d1a00b986 */ /* 0x000fe2000c101112 */
[----:B0-----:R-:W-:-:S03]  /*dd90*/  F2FP.SATFINITE.E4M3.F32.PACK_AB_MERGE_C R9, RZ, R3, RZ ;  /* 0x00000003ff09723e */ /* 0x001fc600048070ff */
[----:B------:R0:W-:Y:S04]  /*dda0*/  @!P5 STG.E.U8 desc[UR18][R24.64+0xd8], R5 ;  /* 0x0000d8051800d986 */ /* 0x0001e8000c101112 */
[----:B------:R1:W-:Y:S01]  /*ddb0*/  @!P6 STG.E.U8 desc[UR18][R24.64+0xd9], R9 ;  /* 0x0000d9091800e986 */ /* 0x0003e2000c101112 */
[----:B------:R-:W-:-:S03]  /*ddc0*/  FMUL R0, R220, UR20 ;  /* 0x00000014dc007c20 */ /* 0x000fc60008400000 */
[----:B------:R-:W3:Y:S02]  /*ddd0*/  LDL.LU R220, [R1+0x58] ;  /* 0x0000580001dc7983 */ /* 0x000ee40000300800 */
[----:B0-----:R-:W-:Y:S01]  /*dde0*/  F2FP.SATFINITE.E4M3.F32.PACK_AB_MERGE_C R5, RZ, R0, RZ ;  /* 0x00000000ff05723e */ /* 0x001fe200048070ff */
[----:B------:R-:W-:Y:S02]  /*ddf0*/  FMUL R2, R221, UR20 ;  /* 0x00000014dd027c20 */ /* 0x000fe40008400000 */
[----:B------:R-:W3:Y:S03]  /*de00*/  LDL.LU R221, [R1+0x5c] ;  /* 0x00005c0001dd7983 */ /* 0x000ee60000300800 */
[----:B------:R-:W-:Y:S01]  /*de10*/  F2FP.SATFINITE.E4M3.F32.PACK_AB_MERGE_C R7, RZ, R2, RZ ;  /* 0x00000002ff07723e */ /* 0x000fe200048070ff */
[----:B------:R0:W-:Y:S01]  /*de20*/  @!P4 STG.E.U8 desc[UR18][R26.64+0xd9], R5 ;  /* 0x0000d9051a00c986 */ /* 0x0001e2000c101112 */
[----:B------:R-:W-:-:S03]  /*de30*/  FMUL R3, R223, UR20 ;  /* 0x00000014df037c20 */ /* 0x000fc60008400000 */
[----:B------:R-:W3:Y:S02]  /*de40*/  LDL.LU R223, [R1+0x60] ;  /* 0x0000600001df7983 */ /* 0x000ee40000300800 */
[----:B-1----:R-:W-:Y:S01]  /*de50*/  F2FP.SATFINITE.E4M3.F32.PACK_AB_MERGE_C R9, RZ, R3, RZ ;  /* 0x00000003ff09723e */ /* 0x002fe200048070ff */
[----:B----4-:R-:W-:Y:S02]  /*de60*/  FMUL R4, R222, UR20 ;  /* 0x00000014de047c20 */ /* 0x010fe40008400000 */
[----:B------:R-:W4:Y:S01]  /*de70*/  LDL.LU R222, [R1+0x64] ;  /* 0x0000640001de7983 */ /* 0x000f220000300800 */
[----:B--2---:R-:W-:-:S03]  /*de80*/  FMUL R0, R224, UR20 ;  /* 0x00000014e0007c20 */ /* 0x004fc60008400000 */
[----:B------:R-:W2:Y:S01]  /*de90*/  LDL.LU R224, [R1+0x68] ;  /* 0x0000680001e07983 */ /* 0x000ea20000300800 */
[----:B---3--:R-:W-:Y:S01]  /*dea0*/  FMUL R2, R225, UR20 ;  /* 0x00000014e1027c20 */ /* 0x008fe20008400000 */
[----:B0-----:R-:W-:Y:S02]  /*deb0*/  F2FP.SATFINITE.E4M3.F32.PACK_AB_MERGE_C R5, RZ, R0, RZ ;  /* 0x00000000ff05723e */ /* 0x001fe400048070ff */
[----:B------:R-:W3:Y:S01]  /*dec0*/  LDL.LU R225, [R1+0x6c] ;  /* 0x00006c0001e17983 */ /* 0x000ee20000300800 */
[----:B------:R-:W-:-:S03]  /*ded0*/  FMUL R3, R226, UR20 ;  /* 0x00000014e2037c20 */ /* 0x000fc60008400000 */
[----:B------:R-:W3:Y:S01]  /*dee0*/  LDL.LU R226, [R1+0x70] ;  /* 0x0000700001e27983 */ /* 0x000ee20000300800 */
[----:B------:R-:W-:-:S03]  /*def0*/  FMUL R0, R227, UR20 ;  /* 0x00000014e3007c20 */ /* 0x000fc60008400000 */
[----:B------:R-:W3:Y:S01]  /*df00*/  LDL.LU R227, [R1+0x74] ;  /* 0x0000740001e37983 */ /* 0x000ee20000300800 */
[C---:B------:R-:W-:Y:S02]  /*df10*/  ISETP.LT.OR P3, PT, R35.reuse, 0xd9, !P0 ;  /* 0x000000d92300780c */ /* 0x040fe40004761670 */
[C---:B------:R-:W-:Y:S02]  /*df20*/  ISETP.LT.OR P5, PT, R35.reuse, 0xe1, !P1 ;  /* 0x000000e12300780c */ /* 0x040fe40004fa1670 */
[C---:B------:R-:W-:Y:S02]  /*df30*/  ISETP.LT.OR P6, PT, R35.reuse, 0xe2, !P1 ;  /* 0x000000e22300780c */ /* 0x040fe40004fc1670 */
[----:B------:R-:W-:-:S07]  /*df40*/  ISETP.LT.OR P4, PT, R35, 0xe2, !P0 ;  /* 0x000000e22300780c */ /* 0x000fce0004781670 */
[----:B------:R-:W-:Y:S01]  /*df50*/  @!P3 STG.E.U8 desc[UR18][R26.64+0xd8], R11 ;  /* 0x0000d80b1a00b986 */ /* 0x000fe2000c101112 */
[----:B------:R-:W-:-:S03]  /*df60*/  ISETP.LT.OR P3, PT, R35, 0xe1, !P0 ;  /* 0x000000e12300780c */ /* 0x000fc60004761670 */
[----:B------:R0:W-:Y:S01]  /*df70*/  @!P5 STG.E.U8 desc[UR18][R24.64+0xe0], R7 ;  /* 0x0000e0071800d986 */ /* 0x0001e2000c101112 */
[----:B------:R-:W-:-:S03]  /*df80*/  ISETP.LT.OR P5, PT, R35, 0xe9, !P1 ;  /* 0x000000e92300780c */ /* 0x000fc60004fa1670 */
[----:B------:R1:W-:Y:S01]  /*df90*/  @!P6 STG.E.U8 desc[UR18][R24.64+0xe1], R9 ;  /* 0x0000e1091800e986 */ /* 0x0003e2000c101112 */
[----:B------:R-:W-:Y:S02]  /*dfa0*/  ISETP.LT.OR P6, PT, R35, 0xea, !P1 ;  /* 0x000000ea2300780c */ /* 0x000fe40004fc1670 */
[----:B------:R-:W-:Y:S01]  /*dfb0*/  F2FP.SATFINITE.E4M3.F32.PACK_AB_MERGE_C R13, RZ, R4, RZ ;  /* 0x00000004ff0d723e */ /* 0x000fe200048070ff */
[----:B------:R1:W-:Y:S01]  /*dfc0*/  @!P4 STG.E.U8 desc[UR18][R26.64+0xe1], R5 ;  /* 0x0000e1051a00c986 */ /* 0x0003e2000c101112 */
[----:B0-----:R-:W-:-:S03]  /*dfd0*/  F2FP.SATFINITE.E4M3.F32.PACK_AB_MERGE_C R7, RZ, R2, RZ ;  /* 0x00000002ff07723e */ /* 0x001fc600048070ff */
[----:B------:R-:W-:Y:S01]  /*dfe0*/  @!P3 STG.E.U8 desc[UR18][R26.64+0xe0], R13 ;  /* 0x0000e00d1a00b986 */ /* 0x000fe2000c101112 */
[----:B-1----:R-:W-:-:S03]  /*dff0*/  F2FP.SATFINITE.E4M3.F32.PACK_AB_MERGE_C R9, RZ, R3, RZ ;  /* 0x00000003ff09723e */ /* 0x002fc600048070ff */
[----:B------:R0:W-:Y:S01]  /*e000*/  @!P5 STG.E.U8 desc[UR18][R24.64+0xe8], R7 ;  /* 0x0000e8071800d986 */ /* 0x0001e2000c101112 */
[C---:B------:R-:W-:Y:S02]  /*e010*/  ISETP.LT.OR P3, PT, R35.reuse, 0xe9, !P0 ;  /* 0x000000e92300780c */ /* 0x040fe40004761670 */
[C---:B------:R-:W-:Y:S01]  /*e020*/  ISETP.LT.OR P4, PT, R35.reuse, 0xea, !P0 ;  /* 0x000000ea2300780c */ /* 0x040fe20004781670 */
[----:B------:R1:W-:Y:S01]  /*e030*/  @!P6 STG.E.U8 desc[UR18][R24.64+0xe9], R9 ;  /* 0x0000e9091800e986 */ /* 0x0003e2000c101112 */
[C---:B------:R-:W-:Y:S01]  /*e040*/  ISETP.LT.OR P5, PT, R35.reuse, 0xf1, !P1 ;  /* 0x000000f12300780c */ /* 0x040fe20004fa1670 */
[----:B------:R-:W-:Y:S01]  /*e050*/  FMUL R2, R218, UR20 ;  /* 0x00000014da027c20 */ /* 0x000fe20008400000 */
[----:B------:R-:W-:Y:S02]  /*e060*/  ISETP.LT.OR P6, PT, R35, 0xf2, !P1 ;  /* 0x000000f22300780c */ /* 0x000fe40004fc1670 */
[----:B------:R-:W-:Y:S02]  /*e070*/  F2FP.SATFINITE.E4M3.F32.PACK_AB_MERGE_C R11, RZ, R0, RZ ;  /* 0x00000000ff0b723e */ /* 0x000fe400048070ff */
[----:B------:R-:W-:-:S03]  /*e080*/  F2FP.SATFINITE.E4M3.F32.PACK_AB_MERGE_C R5, RZ, R2, RZ ;  /* 0x00000002ff05723e */ /* 0x000fc600048070ff */
[----:B------:R-:W-:Y:S01]  /*e090*/  @!P3 STG.E.U8 desc[UR18][R26.64+0xe8], R11 ;  /* 0x0000e80b1a00b986 */ /* 0x000fe2000c101112 */
[----:B------:R-:W-:-:S03]  /*e0a0*/  ISETP.LT.OR P3, PT, R35, 0xf1, !P0 ;  /* 0x000000f12300780c */ /* 0x000fc60004761670 */
[----:B------:R-:W-:Y:S01]  /*e0b0*/  @!P4 STG.E.U8 desc[UR18][R26.64+0xe9], R5 ;  /* 0x0000e9051a00c986 */ /* 0x000fe2000c101112 */
[C---:B------:R-:W-:Y:S02]  /*e0c0*/  ISETP.LT.OR P4, PT, R35.reuse, 0xf9, !P1 ;  /* 0x000000f92300780c */ /* 0x040fe40004f81670 */
[----:B------:R-:W-:Y:S01]  /*e0d0*/  ISETP.LT.OR P1, PT, R35, 0xfa, !P1 ;  /* 0x000000fa2300780c */ /* 0x000fe20004f21670 */
[----:B------:R-:W-:-:S05]  /*e0e0*/  FMUL R0, R220, UR20 ;  /* 0x00000014dc007c20 */ /* 0x000fca0008400000 */
[----:B0-----:R-:W-:-:S05]  /*e0f0*/  F2FP.SATFINITE.E4M3.F32.PACK_AB_MERGE_C R7, RZ, R0, RZ ;  /* 0x00000000ff07723e */ /* 0x001fca00048070ff */
[----:B------:R0:W-:Y:S01]  /*e100*/  @!P5 STG.E.U8 desc[UR18][R24.64+0xf0], R7 ;  /* 0x0000f0071800d986 */ /* 0x0001e2000c101112 */
[----:B------:R-:W-:-:S05]  /*e110*/  FMUL R3, R221, UR20 ;  /* 0x00000014dd037c20 */ /* 0x000fca0008400000 */
[----:B-1----:R-:W-:Y:S02]  /*e120*/  F2FP.SATFINITE.E4M3.F32.PACK_AB_MERGE_C R9, RZ, R3, RZ ;  /* 0x00000003ff09723e */ /* 0x002fe400048070ff */
[----:B------:R-:W-:-:S03]  /*e130*/  ISETP.LT.OR P5, PT, R35, 0xf2, !P0 ;  /* 0x000000f22300780c */ /* 0x000fc600047a1670 */
[----:B------:R1:W-:Y:S01]  /*e140*/  @!P6 STG.E.U8 desc[UR18][R24.64+0xf1], R9 ;  /* 0x0000f1091800e986 */ /* 0x0003e2000c101112 */
[C---:B------:R-:W-:Y:S02]  /*e150*/  ISETP.LT.OR P6, PT, R35.reuse, 0xf9, !P0 ;  /* 0x000000f92300780c */ /* 0x040fe400047c1670 */
[----:B------:R-:W-:Y:S01]  /*e160*/  ISETP.LT.OR P0, PT, R35, 0xfa, !P0 ;  /* 0x000000fa2300780c */ /* 0x000fe20004701670 */
[----:B------:R-:W-:-:S05]  /*e170*/  FMUL R0, R223, UR20 ;  /* 0x00000014df007c20 */ /* 0x000fca0008400000 */
[----:B------:R-:W-:-:S05]  /*e180*/  F2FP.SATFINITE.E4M3.F32.PACK_AB_MERGE_C R13, RZ, R0, RZ ;  /* 0x00000000ff0d723e */ /* 0x000fca00048070ff */
[----:B------:R0:W-:Y:S01]  /*e190*/  @!P3 STG.E.U8 desc[UR18][R26.64+0xf0], R13 ;  /* 0x0000f00d1a00b986 */ /* 0x0001e2000c101112 */
[----:B----4-:R-:W-:Y:S01]  /*e1a0*/  FMUL R0, R222, UR20 ;  /* 0x00000014de007c20 */ /* 0x010fe20008400000 */
[----:B--2---:R-:W-:Y:S01]  /*e1b0*/  FMUL R2, R224, UR20 ;  /* 0x00000014e0027c20 */ /* 0x004fe20008400000 */
[----:B---3--:R-:W-:-:S03]  /*e1c0*/  FMUL R3, R225, UR20 ;  /* 0x00000014e1037c20 */ /* 0x008fc60008400000 */
[----:B0-----:R-:W-:Y:S01]  /*e1d0*/  F2FP.SATFINITE.E4M3.F32.PACK_AB_MERGE_C R7, RZ, R0, RZ ;  /* 0x00000000ff07723e */ /* 0x001fe200048070ff */
[----:B------:R-:W-:Y:S01]  /*e1e0*/  FMUL R4, R226, UR20 ;  /* 0x00000014e2047c20 */ /* 0x000fe20008400000 */
[----:B------:R-:W-:Y:S01]  /*e1f0*/  FMUL R5, R227, UR20 ;  /* 0x00000014e3057c20 */ /* 0x000fe20008400000 */
[----:B-1----:R-:W-:Y:S02]  /*e200*/  F2FP.SATFINITE.E4M3.F32.PACK_AB_MERGE_C R9, RZ, R2, RZ ;  /* 0x00000002ff09723e */ /* 0x002fe400048070ff */
[----:B------:R-:W-:Y:S02]  /*e210*/  F2FP.SATFINITE.E4M3.F32.PACK_AB_MERGE_C R3, RZ, R3, RZ ;  /* 0x00000003ff03723e */ /* 0x000fe400048070ff */
[----:B------:R-:W-:Y:S02]  /*e220*/  F2FP.SATFINITE.E4M3.F32.PACK_AB_MERGE_C R11, RZ, R4, RZ ;  /* 0x00000004ff0b723e */ /* 0x000fe400048070ff */
[----:B------:R-:W-:Y:S01]  /*e230*/  F2FP.SATFINITE.E4M3.F32.PACK_AB_MERGE_C R5, RZ, R5, RZ ;  /* 0x00000005ff05723e */ /* 0x000fe200048070ff */
[----:B------:R0:W-:Y:S04]  /*e240*/  @!P5 STG.E.U8 desc[UR18][R26.64+0xf1], R7 ;  /* 0x0000f1071a00d986 */ /* 0x0001e8000c101112 */
[----:B------:R0:W-:Y:S04]  /*e250*/  @!P4 STG.E.U8 desc[UR18][R24.64+0xf8], R9 ;  /* 0x0000f8091800c986 */ /* 0x0001e8000c101112 */
[----:B------:R0:W-:Y:S04]  /*e260*/  @!P1 STG.E.U8 desc[UR18][R24.64+0xf9], R3 ;  /* 0x0000f90318009986 */ /* 0x0001e8000c101112 */
[----:B------:R0:W-:Y:S04]  /*e270*/  @!P6 STG.E.U8 desc[UR18][R26.64+0xf8], R11 ;  /* 0x0000f80b1a00e986 */ /* 0x0001e8000c101112 */
[----:B------:R0:W-:Y:S02]  /*e280*/  @!P0 STG.E.U8 desc[UR18][R26.64+0xf9], R5 ;  /* 0x0000f9051a008986 */ /* 0x0001e4000c101112 */
.L_x_290:
[----:B------:R-:W-:Y:S05]  /*e290*/  BSYNC B0 ;  /* 0x0000000000007941 */ /* 0x000fea0003800000 */
.L_x_32:
[----:B0-----:R-:W2:Y:S04]  /*e2a0*/  LDL.LU R3, [R1+0x78] ;  /* 0x0000780001037983 */ /* 0x001ea80000300800 */
[----:B-----5:R-:W2:Y:S01]  /*e2b0*/  LDL.LU R2, [R1+0x7c] ;  /* 0x00007c0001027983 */ /* 0x020ea20000300800 */
[----:B------:R-:W-:Y:S01]  /*e2c0*/  ULDC UR6, c[0x0][0xc] ;  /* 0x0000030000067ab9 */ /* 0x000fe20000000800 */
[----:B------:R-:W-:Y:S01]  /*e2d0*/  ULDC UR7, c[0x0][0x10] ;  /* 0x0000040000077ab9 */ /* 0x000fe20000000800 */
[----:B------:R-:W2:Y:S01]  /*e2e0*/  LDC R5, c[0x0][0x14] ;  /* 0x00000500ff057b82 */ /* 0x000ea20000000800 */
[----:B------:R-:W-:Y:S01]  /*e2f0*/  UIMAD.WIDE.U32 UR6, UR6, UR7, URZ ;  /* 0x00000007060672a5 */ /* 0x000fe2000f8e003f */
[----:B------:R-:W-:Y:S01]  /*e300*/  PRMT R0, RZ, 0x7610, R0 ;  /* 0x00007610ff007816 */ /* 0x000fe20000000000 */
[----:B------:R-:W-:-:S04]  /*e310*/  UMOV UR22, 0xffffffff ;  /* 0xffffffff00167882 */ /* 0x000fc80000000000 */
[----:B--2---:R-:W-:-:S04]  /*e320*/  IMAD.WIDE.U32 R2, R5, UR6, R2 ;  /* 0x0000000605027c25 */ /* 0x004fc8000f8e0002 */
[----:B------:R-:W-:Y:S01]  /*e330*/  IMAD R5, R5, UR7, RZ ;  /* 0x0000000705057c24 */ /* 0x000fe2000f8e02ff */
[----:B------:R-:W-:Y:S01]  /*e340*/  ULDC.64 UR6, c[0x0][0x650] ;  /* 0x0001940000067ab9 */ /* 0x000fe20000000a00 */
[----:B------:R-:W-:Y:S01]  /*e350*/  IMAD.MOV.U32 R19, RZ, RZ, R2 ;  /* 0x000000ffff137224 */ /* 0x000fe200078e0002 */
[----:B------:R-:W-:Y:S01]  /*e360*/  ISETP.GE.U32.AND P0, PT, R2, UR6, PT ;  /* 0x0000000602007c0c */ /* 0x000fe2000bf06070 */
[----:B------:R-:W-:Y:S02]  /*e370*/  IMAD.IADD R22, R3, 0x1, R5 ;  /* 0x0000000103167824 */ /* 0x000fe400078e0205 */
[----:B------:R-:W-:-:S03]  /*e380*/  IMAD.MOV.U32 R2, RZ, RZ, -0x1 ;  /* 0xffffffffff027424 */ /* 0x000fc600078e00ff */
[----:B------:R0:W-:Y:S01]  /*e390*/  STL [R1+0x78], R22 ;  /* 0x0000781601007387 */ /* 0x0001e20000100800 */
[----:B------:R-:W-:-:S03]  /*e3a0*/  ISETP.GE.U32.AND.EX P0, PT, R22, UR7, PT, P0 ;  /* 0x0000000716007c0c */ /* 0x000fc6000bf06100 */
[----:B------:R0:W-:Y:S04]  /*e3b0*/  STL [R1+0x7c], R19 ;  /* 0x00007c1301007387 */ /* 0x0001e80000100800 */
[----:B------:R0:W-:Y:S06]  /*e3c0*/  STL [R1+0x80], R2 ;  /* 0x0000800201007387 */ /* 0x0001ec0000100800 */
[----:B------:R-:W-:Y:S05]  /*e3d0*/  @P0 BRA `(.L_x_291) ;  /* 0x00000004006c0947 */ /* 0x000fea0003800000 */
[----:B------:R-:W2:Y:S01]  /*e3e0*/  S2R R14, SR_CTAID.X ;  /* 0x00000000000e7919 */ /* 0x000ea20000002500 */
[----:B------:R-:W5:Y:S01]  /*e3f0*/  LDC.64 R8, c[0x0][0x628] ;  /* 0x00018a00ff087b82 */ /* 0x000f620000000a00 */
[----:B------:R-:W-:Y:S01]  /*e400*/  ULDC UR6, c[0x0][0x150] ;  /* 0x0000540000067ab9 */ /* 0x000fe20000000800 */
[----:B------:R-:W-:Y:S01]  /*e410*/  IMAD.MOV.U32 R6, RZ, RZ, R19 ;  /* 0x000000ffff067224 */ /* 0x000fe200078e0013 */
[----:B------:R-:W0:Y:S01]  /*e420*/  S2R R16, SR_CTAID.Y ;  /* 0x0000000000107919 */ /* 0x000e220000002600 */
[----:B------:R-:W-:-:S04]  /*e430*/  IMAD.MOV.U32 R7, RZ, RZ, R22 ;  /* 0x000000ffff077224 */ /* 0x000fc800078e0016 */
[----:B------:R-:W0:Y:S08]  /*e440*/  LDC R17, c[0x0][0x144] ;  /* 0x00005100ff117b82 */ /* 0x000e300000000800 */
[----:B------:R-:W0:Y:S08]  /*e450*/  LDC R10, c[0x0][0x630] ;  /* 0x00018c00ff0a7b82 */ /* 0x000e300000000800 */
[----:B------:R-:W0:Y:S01]  /*e460*/  LDC.64 R12, c[0x0][0x620] ;  /* 0x00018800ff0c7b82 */ /* 0x000e220000000a00 */
[----:B-----5:R-:W-:-:S04]  /*e470*/  ISETP.NE.U32.AND P0, PT, R8, RZ, PT ;  /* 0x000000ff0800720c */ /* 0x020fc80003f05070 */
[----:B------:R-:W-:Y:S02]  /*e480*/  ISETP.NE.AND.EX P0, PT, R9, RZ, PT, P0 ;  /* 0x000000ff0900720c */ /* 0x000fe40003f05300 */
[----:B--2---:R-:W-:-:S05]  /*e490*/  I2FP.F32.U32 R0, R14 ;  /* 0x0000000e00007245 */ /* 0x004fca0000201000 */
[----:B------:R-:W-:-:S04]  /*e4a0*/  FMUL R0, R0, UR6 ;  /* 0x0000000600007c20 */ /* 0x000fc80008400000 */
[----:B------:R2:W0:Y:S02]  /*e4b0*/  F2I.U32.TRUNC.NTZ R15, R0 ;  /* 0x00000000000f7305 */ /* 0x000424000020f000 */
[----:B------:R-:W-:Y:S05]  /*e4c0*/  @!P0 BRA `(.L_x_292) ;  /* 0x0000000000288947 */ /* 0x000fea0003800000 */
[----:B--2---:R-:W2:Y:S02]  /*e4d0*/  LDC R0, c[0x0][0x634] ;  /* 0x00018d00ff007b82 */ /* 0x004ea40000000800 */
[----:B--2---:R-:W-:-:S05]  /*e4e0*/  IADD3 R7, P0, R19, R0, RZ ;  /* 0x0000000013077210 */ /* 0x004fca0007f1e0ff */
[----:B------:R-:W-:-:S04]  /*e4f0*/  IMAD.X R11, RZ, RZ, R22, P0 ;  /* 0x000000ffff0b7224 */ /* 0x000fc800000e0616 */
[----:B0-----:R-:W-:-:S04]  /*e500*/  IMAD.WIDE.U32 R2, R11, R8, RZ ;  /* 0x000000080b027225 */ /* 0x001fc800078e00ff */
[----:B------:R-:W-:-:S04]  /*e510*/  IMAD.WIDE.U32 R4, P0, R7, R9, R2 ;  /* 0x0000000907047225 */ /* 0x000fc80007800002 */
[----:B------:R-:W-:-:S04]  /*e520*/  IMAD.WIDE.U32 R2, R7, R8, RZ ;  /* 0x0000000807027225 */ /* 0x000fc800078e00ff */
[----:B------:R-:W-:Y:S01]  /*e530*/  IMAD.X R7, RZ, RZ, RZ, P0 ;  /* 0x000000ffff077224 */ /* 0x000fe200000e06ff */
[----:B------:R-:W-:Y:S01]  /*e540*/  IADD3 RZ, P0, R3, R4, RZ ;  /* 0x0000000403ff7210 */ /* 0x000fe20007f1e0ff */
[----:B------:R-:W-:-:S04]  /*e550*/  IMAD.MOV.U32 R6, RZ, RZ, R5 ;  /* 0x000000ffff067224 */ /* 0x000fc800078e0005 */
[----:B------:R-:W-:-:S08]  /*e560*/  IMAD.WIDE.U32.X R6, R11, R9, R6, P0 ;  /* 0x000000090b067225 */ /* 0x000fd000000e0406 */
.L_x_292:
[-CC-:B0-----:R-:W-:Y:S01]  /*e570*/  SHF.R.U64 R24, R6, R10.reuse, R7.reuse ;  /* 0x0000000a06187219 */ /* 0x181fe20000001207 */
[----:B------:R-:W0:Y:S01]  /*e580*/  LDC.64 R20, c[0x0][0x640] ;  /* 0x00019000ff147b82 */ /* 0x000e220000000a00 */
[----:B--2---:R-:W-:Y:S01]  /*e590*/  SHF.R.U32.HI R0, RZ, R10, R7 ;  /* 0x0000000aff007219 */ /* 0x004fe20000011607 */
[----:B------:R-:W-:Y:S01]  /*e5a0*/  IMAD.MOV.U32 R2, RZ, RZ, R19 ;  /* 0x000000ffff027224 */ /* 0x000fe200078e0013 */
[----:B------:R-:W-:Y:S01]  /*e5b0*/  IADD3 R5, P0, RZ, -R24, RZ ;  /* 0x80000018ff057210 */ /* 0x000fe20007f1e0ff */
[----:B------:R-:W-:Y:S01]  /*e5c0*/  IMAD.MOV R15, RZ, RZ, -R15 ;  /* 0x000000ffff0f7224 */ /* 0x000fe200078e0a0f */
[----:B------:R-:W-:Y:S01]  /*e5d0*/  ULDC UR6, c[0x0][0x154] ;  /* 0x0000550000067ab9 */ /* 0x000fe20000000800 */
[----:B------:R-:W-:Y:S02]  /*e5e0*/  IMAD.MOV.U32 R7, RZ, RZ, 0x1 ;  /* 0x00000001ff077424 */ /* 0x000fe400078e00ff */
[----:B------:R-:W2:Y:S01]  /*e5f0*/  LDC R4, c[0x0][0x618] ;  /* 0x00018600ff047b82 */ /* 0x000ea20000000800 */
[----:B------:R-:W-:-:S02]  /*e600*/  IMAD.X R3, RZ, RZ, ~R0, P0 ;  /* 0x000000ffff037224 */ /* 0x000fc400000e0e00 */
[----:B------:R-:W-:Y:S02]  /*e610*/  IMAD R15, R17, R15, R14 ;  /* 0x0000000f110f7224 */ /* 0x000fe400078e020e */
[-C--:B------:R-:W-:Y:S02]  /*e620*/  IMAD R0, R3, R12.reuse, RZ ;  /* 0x0000000c03007224 */ /* 0x080fe400078e02ff */
[----:B------:R-:W-:Y:S01]  /*e630*/  IMAD.MOV.U32 R3, RZ, RZ, R22 ;  /* 0x000000ffff037224 */ /* 0x000fe200078e0016 */
[----:B------:R-:W5:Y:S01]  /*e640*/  LDC R6, c[0x0][0x608] ;  /* 0x00018200ff067b82 */ /* 0x000f620000000800 */
[----:B------:R-:W-:-:S04]  /*e650*/  IMAD.WIDE.U32 R2, R5, R12, R2 ;  /* 0x0000000c05027225 */ /* 0x000fc800078e0002 */
[----:B------:R-:W-:-:S03]  /*e660*/  IMAD R5, R5, R13, R0 ;  /* 0x0000000d05057224 */ /* 0x000fc600078e0200 */
[----:B------:R-:W1:Y:S01]  /*e670*/  LDC R18, c[0x0][0x658] ;  /* 0x00019600ff127b82 */ /* 0x000e620000000800 */
[----:B------:R-:W-:Y:S01]  /*e680*/  I2FP.F32.U32 R0, R16 ;  /* 0x0000001000007245 */ /* 0x000fe20000201000 */
[----:B------:R-:W-:Y:S01]  /*e690*/  IMAD.IADD R3, R3, 0x1, R5 ;  /* 0x0000000103037824 */ /* 0x000fe200078e0205 */
[----:B0-----:R-:W-:Y:S01]  /*e6a0*/  ISETP.NE.U32.AND P0, PT, R20, RZ, PT ;  /* 0x000000ff1400720c */ /* 0x001fe20003f05070 */
[----:B------:R-:W-:Y:S02]  /*e6b0*/  IMAD.MOV.U32 R5, RZ, RZ, -0x1 ;  /* 0xffffffffff057424 */ /* 0x000fe400078e00ff */
[----:B------:R-:W-:Y:S02]  /*e6c0*/  FMUL R0, R0, UR6 ;  /* 0x0000000600007c20 */ /* 0x000fe40008400000 */
[----:B------:R-:W0:Y:S01]  /*e6d0*/  LDC R13, c[0x0][0x148] ;  /* 0x00005200ff0d7b82 */ /* 0x000e220000000800 */
[----:B--2---:R-:W-:Y:S01]  /*e6e0*/  SHF.R.U64 R10, R2, R4, R3 ;  /* 0x00000004020a7219 */ /* 0x004fe20000001203 */
[----:B------:R2:W0:Y:S01]  /*e6f0*/  F2I.U32.TRUNC.NTZ R12, R0 ;  /* 0x00000000000c7305 */ /* 0x000422000020f000 */
[----:B------:R-:W-:-:S02]  /*e700*/  ISETP.NE.AND.EX P0, PT, R21, RZ, PT, P0 ;  /* 0x000000ff1500720c */ /* 0x000fc40003f05300 */
[----:B------:R-:W-:-:S03]  /*e710*/  SHF.R.U32.HI R3, RZ, R4, R3 ;  /* 0x00000004ff037219 */ /* 0x000fc60000011603 */
[----:B------:R-:W0:Y:S01]  /*e720*/  LDC R14, c[0x0][0x600] ;  /* 0x00018000ff0e7b82 */ /* 0x000e220000000800 */
[-CC-:B-----5:R-:W-:Y:S02]  /*e730*/  SHF.R.U64 R8, R10, R6.reuse, R3.reuse ;  /* 0x000000060a087219 */ /* 0x1a0fe40000001203 */
[----:B------:R-:W-:-:S05]  /*e740*/  SHF.R.U32.HI R3, RZ, R6, R3 ;  /* 0x00000006ff037219 */ /* 0x000fca0000011603 */
[----:B------:R-:W0:Y:S01]  /*e750*/  LDC R19, c[0x0][0x648] ;  /* 0x00019200ff137b82 */ /* 0x000e220000000800 */
[-CC-:B-1----:R-:W-:Y:S02]  /*e760*/  SHF.R.U64 R11, R8, R18.reuse, R3.reuse ;  /* 0x00000012080b7219 */ /* 0x182fe40000001203 */
[-C--:B------:R-:W-:Y:S02]  /*e770*/  SHF.L.U32 R5, R5, R18.reuse, RZ ;  /* 0x0000001205057219 */ /* 0x080fe400000006ff */
[-C--:B------:R-:W-:Y:S01]  /*e780*/  SHF.R.U32.HI R3, RZ, R18.reuse, R3 ;  /* 0x00000012ff037219 */ /* 0x080fe20000011603 */
[----:B------:R-:W-:Y:S01]  /*e790*/  IMAD.MOV.U32 R2, RZ, RZ, R11 ;  /* 0x000000ffff027224 */ /* 0x000fe200078e000b */
[----:B------:R-:W-:Y:S01]  /*e7a0*/  SHF.L.U32 R34, R7, R18, RZ ;  /* 0x0000001207227219 */ /* 0x000fe200000006ff */
[----:B------:R-:W1:Y:S01]  /*e7b0*/  LDC R22, c[0x0][0x638] ;  /* 0x00018e00ff167b82 */ /* 0x000e620000000800 */
[----:B------:R-:W-:-:S07]  /*e7c0*/  LOP3.LUT R17, RZ, R5, RZ, 0x33, !PT ;  /* 0x00000005ff117212 */ /* 0x000fce00078e33ff */
[----:B------:R-:W0:Y:S01]  /*e7d0*/  LDC R23, c[0x0][0x610] ;  /* 0x00018400ff177b82 */ /* 0x000e220000000800 */
[----:B--2---:R-:W-:Y:S05]  /*e7e0*/  @!P0 BRA `(.L_x_293) ;  /* 0x0000000000288947 */ /* 0x004fea0003800000 */
[----:B------:R-:W2:Y:S02]  /*e7f0*/  LDC R0, c[0x0][0x64c] ;  /* 0x00019300ff007b82 */ /* 0x000ea40000000800 */
[----:B--2---:R-:W-:-:S05]  /*e800*/  IADD3 R7, P0, R11, R0, RZ ;  /* 0x000000000b077210 */ /* 0x004fca0007f1e0ff */
        /* <DEDUP_REMOVED lines=8> */
.L_x_293:
[----:B0-----:R-:W-:Y:S01]  /*e890*/  SHF.R.U64 R0, R2, R19, R3 ;  /* 0x0000001302007219 */ /* 0x001fe20000001203 */
[----:B------:R-:W-:Y:S01]  /*e8a0*/  VIADD R3, R14, 0xffffffff ;  /* 0xffffffff0e037836 */ /* 0x000fe20000000000 */
[----:B------:R-:W-:Y:S01]  /*e8b0*/  LOP3.LUT R5, R8, R17, RZ, 0xc0, !PT ;  /* 0x0000001108057212 */ /* 0x000fe200078ec0ff */
[----:B------:R-:W-:Y:S01]  /*e8c0*/  IMAD.MOV R12, RZ, RZ, -R12 ;  /* 0x000000ffff0c7224 */ /* 0x000fe200078e0a0c */
[----:B------:R-:W-:Y:S01]  /*e8d0*/  R2UR UR22, R24 ;  /* 0x00000000181672ca */ /* 0x000fe200000e0000 */
[----:B------:R-:W-:Y:S01]  /*e8e0*/  IMAD.MOV R2, RZ, RZ, -R0 ;  /* 0x000000ffff027224 */ /* 0x000fe200078e0a00 */
[----:B------:R-:W-:Y:S01]  /*e8f0*/  LOP3.LUT R3, R10, R3, RZ, 0xc0, !PT ;  /* 0x000000030a037212 */ /* 0x000fe200078ec0ff */
[----:B------:R-:W-:Y:S02]  /*e900*/  IMAD R34, R34, R0, R5 ;  /* 0x0000000022227224 */ /* 0x000fe400078e0205 */
[----:B------:R-:W-:Y:S02]  /*e910*/  @P2 IMAD R15, R13, R12, R16 ;  /* 0x0000000c0d0f2224 */ /* 0x000fe400078e0210 */
[----:B-1----:R-:W-:-:S02]  /*e920*/  IMAD R0, R2, R22, R11 ;  /* 0x0000001602007224 */ /* 0x002fc400078e020b */
[----:B------:R-:W-:Y:S02]  /*e930*/  IMAD R34, R34, R23, R15 ;  /* 0x0000001722227224 */ /* 0x000fe400078e020f */
[----:B------:R-:W-:Y:S02]  /*e940*/  IMAD R3, R0, R14, R3 ;  /* 0x0000000e00037224 */ /* 0x000fe400078e0203 */
[----:B------:R-:W-:-:S03]  /*e950*/  IMAD.MOV.U32 R0, RZ, RZ, 0x1 ;  /* 0x00000001ff007424 */ /* 0x000fc600078e00ff */
[----:B------:R-:W-:Y:S02]  /*e960*/  SEL R2, R3, R34, !P2 ;  /* 0x0000002203027207 */ /* 0x000fe40005000000 */
[----:B------:R-:W-:-:S03]  /*e970*/  SEL R34, R34, R3, !P2 ;  /* 0x0000000322227207 */ /* 0x000fc60005000000 */
[----:B------:R2:W-:Y:S04]  /*e980*/  STL [R1+0x80], R2 ;  /* 0x0000800201007387 */ /* 0x0005e80000100800 */
.L_x_291:
[----:B------:R0:W-:Y:S01]  /*e990*/  STL [R1+0x84], R34 ;  /* 0x0000842201007387 */ /* 0x0001e20000100800 */
[----:B------:R-:W-:-:S13]  /*e9a0*/  LOP3.LUT P0, RZ, R0, 0xff, RZ, 0xc0, !PT ;  /* 0x000000ff00ff7812 */ /* 0x000fda000780c0ff */
[----:B0-----:R-:W-:Y:S05]  /*e9b0*/  @P0 BRA `(.L_x_294) ;  /* 0xffffff2800140947 */ /* 0x001fea000383ffff */
[----:B------:R-:W-:Y:S05]  /*e9c0*/  EXIT ;  /* 0x000000000000794d */ /* 0x000fea0003800000 */
.L_x_4:
[----:B------:R-:W2:Y:S01]  /*e9d0*/  LDL R16, [R1+0x7c] ;  /* 0x00007c0001107983 */ /* 0x000ea20000100800 */
[----:B------:R-:W-:-:S03]  /*e9e0*/  ULDC.64 UR4, c[0x0][0x650] ;  /* 0x0001940000047ab9 */ /* 0x000fc60000000a00 */
[----:B------:R-:W3:Y:S01]  /*e9f0*/  LDL R17, [R1+0x78] ;  /* 0x0000780001117983 */ /* 0x000ee20000100800 */
[----:B------:R-:W-:Y:S01]  /*ea00*/  PRMT R4, RZ, 0x7610, R4 ;  /* 0x00007610ff047816 */ /* 0x000fe20000000004 */
[----:B------:R-:W-:Y:S02]  /*ea10*/  IMAD.MOV.U32 R5, RZ, RZ, -0x1 ;  /* 0xffffffffff057424 */ /* 0x000fe400078e00ff */
[----:B------:R-:W-:Y:S02]  /*ea20*/  IMAD.MOV.U32 R6, RZ, RZ, -0x1 ;  /* 0xffffffffff067424 */ /* 0x000fe400078e00ff */
[----:B------:R-:W-:Y:S01]  /*ea30*/  IMAD.MOV.U32 R11, RZ, RZ, -0x1 ;  /* 0xffffffffff0b7424 */ /* 0x000fe200078e00ff */
[----:B--2---:R-:W-:-:S04]  /*ea40*/  ISETP.GE.U32.AND P0, PT, R16, UR4, PT ;  /* 0x0000000410007c0c */ /* 0x004fc8000bf06070 */
[----:B---3--:R-:W-:-:S13]  /*ea50*/  ISETP.GE.U32.AND.EX P0, PT, R17, UR5, PT, P0 ;  /* 0x0000000511007c0c */ /* 0x008fda000bf06100 */
[----:B------:R-:W-:Y:S05]  /*ea60*/  @P0 BRA `(.L_x_295) ;  /* 0x00000004005c0947 */ /* 0x000fea0003800000 */
        /* <DEDUP_REMOVED lines=18> */
.L_x_296:
[-CC-:B------:R-:W-:Y:S01]  /*eb90*/  SHF.R.U64 R11, R8, R12.reuse, R9.reuse ;  /* 0x0000000c080b7219 */ /* 0x180fe20000001209 */
[----:B------:R-:W0:Y:S01]  /*eba0*/  LDC.64 R20, c[0x0][0x640] ;  /* 0x00019000ff147b82 */ /* 0x000e220000000a00 */
[----:B------:R-:W-:Y:S01]  /*ebb0*/  SHF.R.U32.HI R3, RZ, R12, R9 ;  /* 0x0000000cff037219 */ /* 0x000fe20000011609 */
[----:B------:R-:W-:Y:S01]  /*ebc0*/  ULDC UR4, c[0x0][0x150] ;  /* 0x0000540000047ab9 */ /* 0x000fe20000000800 */
[----:B------:R-:W-:Y:S01]  /*ebd0*/  IADD3 R7, P0, RZ, -R11, RZ ;  /* 0x8000000bff077210 */ /* 0x000fe20007f1e0ff */
[----:B------:R-:W-:Y:S01]  /*ebe0*/  IMAD.MOV.U32 R4, RZ, RZ, R16 ;  /* 0x000000ffff047224 */ /* 0x000fe200078e0010 */
[----:B------:R-:W-:Y:S01]  /*ebf0*/  I2FP.F32.U32 R6, R2 ;  /* 0x0000000200067245 */ /* 0x000fe20000201000 */
[----:B------:R-:W-:Y:S02]  /*ec00*/  IMAD.MOV.U32 R5, RZ, RZ, R17 ;  /* 0x000000ffff057224 */ /* 0x000fe400078e0011 */
[----:B------:R-:W1:Y:S01]  /*ec10*/  LDC R10, c[0x0][0x618] ;  /* 0x00018600ff0a7b82 */ /* 0x000e620000000800 */
[----:B------:R-:W-:-:S02]  /*ec20*/  IMAD.X R3, RZ, RZ, ~R3, P0 ;  /* 0x000000ffff037224 */ /* 0x000fc400000e0e03 */
[----:B------:R-:W-:Y:S01]  /*ec30*/  FMUL R9, R6, UR4 ;  /* 0x0000000406097c20 */ /* 0x000fe20008400000 */
[----:B------:R-:W-:Y:S01]  /*ec40*/  IMAD.WIDE.U32 R4, R7, R14, R4 ;  /* 0x0000000e07047225 */ /* 0x000fe200078e0004 */
[----:B------:R-:W-:-:S03]  /*ec50*/  ULDC UR4, c[0x0][0x154] ;  /* 0x0000550000047ab9 */ /* 0x000fc60000000800 */
[----:B------:R-:W-:Y:S01]  /*ec60*/  IMAD R6, R3, R14, RZ ;  /* 0x0000000e03067224 */ /* 0x000fe200078e02ff */
[----:B------:R-:W2:Y:S01]  /*ec70*/  LDC R13, c[0x0][0x144] ;  /* 0x00005100ff0d7b82 */ /* 0x000ea20000000800 */
[----:B------:R-:W3:Y:S02]  /*ec80*/  F2I.U32.TRUNC.NTZ R9, R9 ;  /* 0x0000000900097305 */ /* 0x000ee4000020f000 */
[----:B------:R-:W-:Y:S02]  /*ec90*/  IMAD R3, R7, R15, R6 ;  /* 0x0000000f07037224 */ /* 0x000fe400078e0206 */
[----:B------:R-:W-:Y:S02]  /*eca0*/  IMAD.MOV.U32 R6, RZ, RZ, -0x1 ;  /* 0xffffffffff067424 */ /* 0x000fe400078e00ff */
[----:B------:R-:W-:Y:S01]  /*ecb0*/  IMAD.IADD R3, R5, 0x1, R3 ;  /* 0x0000000105037824 */ /* 0x000fe200078e0203 */
[----:B------:R-:W4:Y:S01]  /*ecc0*/  LDC R12, c[0x0][0x608] ;  /* 0x00018200ff0c7b82 */ /* 0x000f220000000800 */
[----:B------:R-:W-:-:S02]  /*ecd0*/  I2FP.F32.U32 R5, R0 ;  /* 0x0000000000057245 */ /* 0x000fc40000201000 */
[----:B0-----:R-:W-:-:S03]  /*ece0*/  ISETP.NE.U32.AND P0, PT, R20, RZ, PT ;  /* 0x000000ff1400720c */ /* 0x001fc60003f05070 */
[----:B------:R-:W-:Y:S01]  /*ecf0*/  FMUL R5, R5, UR4 ;  /* 0x0000000405057c20 */ /* 0x000fe20008400000 */
[----:B------:R-:W-:Y:S01]  /*ed00*/  ISETP.NE.AND.EX P0, PT, R21, RZ, PT, P0 ;  /* 0x000000ff1500720c */ /* 0x000fe20003f05300 */
[----:B------:R-:W0:Y:S01]  /*ed10*/  LDC R7, c[0x0][0x658] ;  /* 0x00019600ff077b82 */ /* 0x000e220000000800 */
[-C--:B-1----:R-:W-:Y:S01]  /*ed20*/  SHF.R.U64 R8, R4, R10.reuse, R3 ;  /* 0x0000000a04087219 */ /* 0x082fe20000001203 */
[----:B---3--:R-:W-:Y:S01]  /*ed30*/  IMAD.MOV R4, RZ, RZ, -R9 ;  /* 0x000000ffff047224 */ /* 0x008fe200078e0a09 */
[----:B------:R-:W-:Y:S02]  /*ed40*/  SHF.R.U32.HI R3, RZ, R10, R3 ;  /* 0x0000000aff037219 */ /* 0x000fe40000011603 */
[----:B------:R1:W3:Y:S03]  /*ed50*/  F2I.U32.TRUNC.NTZ R10, R5 ;  /* 0x00000005000a7305 */ /* 0x0002e6000020f000 */
[----:B------:R-:W1:Y:S01]  /*ed60*/  LDC R17, c[0x0][0x148] ;  /* 0x00005200ff117b82 */ /* 0x000e620000000800 */
[----:B--2---:R-:W-:-:S02]  /*ed70*/  IMAD R19, R13, R4, R2 ;  /* 0x000000040d137224 */ /* 0x004fc400078e0202 */
[----:B------:R-:W-:-:S05]  /*ed80*/  IMAD.MOV.U32 R4, RZ, RZ, 0x1 ;  /* 0x00000001ff047424 */ /* 0x000fca00078e00ff */
[----:B------:R-:W2:Y:S01]  /*ed90*/  LDC R14, c[0x0][0x600] ;  /* 0x00018000ff0e7b82 */ /* 0x000ea20000000800 */
[-CC-:B----4-:R-:W-:Y:S02]  /*eda0*/  SHF.R.U64 R13, R8, R12.reuse, R3.reuse ;  /* 0x0000000c080d7219 */ /* 0x190fe40000001203 */
[----:B------:R-:W-:-:S05]  /*edb0*/  SHF.R.U32.HI R2, RZ, R12, R3 ;  /* 0x0000000cff027219 */ /* 0x000fca0000011603 */
[----:B------:R-:W4:Y:S01]  /*edc0*/  LDC R16, c[0x0][0x648] ;  /* 0x00019200ff107b82 */ /* 0x000f220000000800 */
[-CC-:B0-----:R-:W-:Y:S02]  /*edd0*/  SHF.R.U64 R15, R13, R7.reuse, R2.reuse ;  /* 0x000000070d0f7219 */ /* 0x181fe40000001202 */
[-C--:B------:R-:W-:Y:S02]  /*ede0*/  SHF.L.U32 R6, R6, R7.reuse, RZ ;  /* 0x0000000706067219 */ /* 0x080fe400000006ff */
[-C--:B------:R-:W-:Y:S01]  /*edf0*/  SHF.R.U32.HI R3, RZ, R7.reuse, R2 ;  /* 0x00000007ff037219 */ /* 0x080fe20000011602 */
[----:B------:R-:W-:Y:S01]  /*ee00*/  IMAD.MOV.U32 R2, RZ, RZ, R15 ;  /* 0x000000ffff027224 */ /* 0x000fe200078e000f */
[----:B------:R-:W-:Y:S01]  /*ee10*/  SHF.L.U32 R12, R4, R7, RZ ;  /* 0x00000007040c7219 */ /* 0x000fe200000006ff */
[----:B------:R-:W0:Y:S01]  /*ee20*/  LDC R18, c[0x0][0x638] ;  /* 0x00018e00ff127b82 */ /* 0x000e220000000800 */
[----:B------:R-:W-:-:S07]  /*ee30*/  LOP3.LUT R22, RZ, R6, RZ, 0x33, !PT ;  /* 0x00000006ff167212 */ /* 0x000fce00078e33ff */
        /* <DEDUP_REMOVED lines=12> */
.L_x_297:
[----:B----4-:R-:W-:Y:S01]  /*ef00*/  SHF.R.U64 R3, R2, R16, R3 ;  /* 0x0000001002037219 */ /* 0x010fe20000001203 */
[----:B--2---:R-:W-:Y:S01]  /*ef10*/  VIADD R5, R14, 0xffffffff ;  /* 0xffffffff0e057836 */ /* 0x004fe20000000000 */
[----:B------:R-:W-:Y:S01]  /*ef20*/  LOP3.LUT R2, R13, R22, RZ, 0xc0, !PT ;  /* 0x000000160d027212 */ /* 0x000fe200078ec0ff */
[----:B------:R-:W-:Y:S02]  /*ef30*/  IMAD.MOV R10, RZ, RZ, -R10 ;  /* 0x000000ffff0a7224 */ /* 0x000fe400078e0a0a */
[----:B------:R-:W-:Y:S02]  /*ef40*/  IMAD.MOV R4, RZ, RZ, -R3 ;  /* 0x000000ffff047224 */ /* 0x000fe400078e0a03 */
[----:B------:R-:W-:Y:S01]  /*ef50*/  IMAD R2, R12, R3, R2 ;  /* 0x000000030c027224 */ /* 0x000fe200078e0202 */
[----:B------:R-:W-:Y:S01]  /*ef60*/  LOP3.LUT R3, R8, R5, RZ, 0xc0, !PT ;  /* 0x0000000508037212 */ /* 0x000fe200078ec0ff */
[----:B------:R-:W-:Y:S02]  /*ef70*/  @P2 IMAD R19, R17, R10, R0 ;  /* 0x0000000a11132224 */ /* 0x000fe400078e0200 */
[----:B0-----:R-:W-:-:S02]  /*ef80*/  IMAD R0, R4, R18, R15 ;  /* 0x0000001204007224 */ /* 0x001fc400078e020f */
[----:B------:R-:W-:Y:S02]  /*ef90*/  IMAD R5, R2, R23, R19 ;  /* 0x0000001702057224 */ /* 0x000fe400078e0213 */
[----:B------:R-:W-:Y:S02]  /*efa0*/  IMAD R0, R0, R14, R3 ;  /* 0x0000000e00007224 */ /* 0x000fe400078e0203 */
[----:B------:R-:W-:-:S03]  /*efb0*/  IMAD.MOV.U32 R4, RZ, RZ, 0x1 ;  /* 0x00000001ff047424 */ /* 0x000fc600078e00ff */
[----:B------:R-:W-:Y:S02]  /*efc0*/  SEL R6, R0, R5, !P2 ;  /* 0x0000000500067207 */ /* 0x000fe40005000000 */
[----:B------:R-:W-:-:S07]  /*efd0*/  SEL R5, R5, R0, !P2 ;  /* 0x0000000005057207 */ /* 0x000fce0005000000 */
.L_x_295:
[----:B------:R-:W-:-:S08]  /*efe0*/  NOP ;  /* 0x0000000000007918 */ /* 0x000fd00000000000 */
[----:B------:R-:W0:-:S00]  /*eff0*/  USETMAXREG.DEALLOC.CTAPOOL 0x28 ;  /* 0x00000028000079c8 */ /* 0x000e0000080e0500 */
[----:B------:R-:W-:-:S13]  /*f000*/  ISETP.NE.AND P0, PT, RZ, UR8, PT ;  /* 0x00000008ff007c0c */ /* 0x000fda000bf05270 */
[----:B------:R-:W-:Y:S05]  /*f010*/  @P0 EXIT ;  /* 0x000000000000094d */ /* 0x000fea0003800000 */
[----:B0-----:R-:W-:Y:S01]  /*f020*/  LOP3.LUT P0, RZ, R4, 0xff, RZ, 0xc0, !PT ;  /* 0x000000ff04ff7812 */ /* 0x001fe2000780c0ff */
[----:B------:R-:W-:Y:S02]  /*f030*/  IMAD.MOV.U32 R0, RZ, RZ, 0x1 ;  /* 0x00000001ff007424 */ /* 0x000fe400078e00ff */
[----:B------:R-:W-:-:S10]  /*f040*/  IMAD.MOV.U32 R8, RZ, RZ, RZ ;  /* 0x000000ffff087224 */ /* 0x000fd400078e00ff */
[----:B------:R-:W-:Y:S05]  /*f050*/  @!P0 BRA `(.L_x_298) ;  /* 0x0000000c00508947 */ /* 0x000fea0003800000 */
[----:B------:R-:W0:Y:S01]  /*f060*/  S2R R2, SR_TID.X ;  /* 0x0000000000027919 */ /* 0x000e220000002100 */
[----:B------:R-:W-:Y:S01]  /*f070*/  ULDC UR4, c[0x0][0x28c] ;  /* 0x0000a30000047ab9 */ /* 0x000fe20000000800 */
[----:B------:R-:W-:Y:S01]  /*f080*/  ULDC UR6, c[0x0][0x658] ;  /* 0x0001960000067ab9 */ /* 0x000fe20000000800 */
[----:B------:R-:W-:Y:S01]  /*f090*/  UIADD3 UR10, UR4, 0x1f, URZ ;  /* 0x0000001f040a7890 */ /* 0x000fe2000fffe03f */
[----:B------:R-:W-:Y:S01]  /*f0a0*/  BSSY B0, `(.L_x_298) ;  /* 0x00000cf000007945 */ /* 0x000fe20003800000 */
[----:B------:R-:W-:Y:S01]  /*f0b0*/  UMOV UR7, 0xffffffff ;  /* 0xffffffff00077882 */ /* 0x000fe20000000000 */
[----:B------:R-:W-:Y:S01]  /*f0c0*/  ULDC UR5, c[0x0][0x600] ;  /* 0x0001800000057ab9 */ /* 0x000fe20000000800 */
[----:B------:R-:W-:Y:S01]  /*f0d0*/  UMOV UR9, 0x1 ;  /* 0x0000000100097882 */ /* 0x000fe20000000000 */
[----:B------:R-:W-:Y:S01]  /*f0e0*/  USHF.L.U32 UR7, UR7, UR6, URZ ;  /* 0x0000000607077299 */ /* 0x000fe2000800063f */
[----:B------:R-:W-:Y:S01]  /*f0f0*/  IMAD.MOV.U32 R9, RZ, RZ, 0x1 ;  /* 0x00000001ff097424 */ /* 0x000fe200078e00ff */
[----:B------:R-:W-:Y:S01]  /*f100*/  UIADD3 UR4, UR5, -0x1, URZ ;  /* 0xffffffff05047890 */ /* 0x000fe2000fffe03f */
[----:B------:R-:W-:Y:S01]  /*f110*/  IMAD.MOV.U32 R0, RZ, RZ, 0x1 ;  /* 0x00000001ff007424 */ /* 0x000fe200078e00ff */
[----:B------:R-:W-:Y:S01]  /*f120*/  USHF.R.S32.HI UR11, URZ, 0x1f, UR10 ;  /* 0x0000001f3f0b7899 */ /* 0x000fe2000801140a */
[----:B------:R-:W-:Y:S01]  /*f130*/  IMAD.MOV.U32 R8, RZ, RZ, RZ ;  /* 0x000000ffff087224 */ /* 0x000fe200078e00ff */
[----:B------:R-:W-:Y:S01]  /*f140*/  ULDC UR8, c[0x0][0xc] ;  /* 0x0000030000087ab9 */ /* 0x000fe20000000800 */
[----:B------:R-:W-:-:S02]  /*f150*/  USHF.L.U32 UR5, UR9, UR6, URZ ;  /* 0x0000000609057299 */ /* 0x000fc4000800063f */
[----:B------:R-:W-:Y:S01]  /*f160*/  ULEA.HI UR11, UR11, UR10, URZ, 0x5 ;  /* 0x0000000a0b0b7291 */ /* 0x000fe2000f8f283f */
[----:B------:R-:W-:Y:S01]  /*f170*/  ULDC UR9, c[0x0][0x10] ;  /* 0x0000040000097ab9 */ /* 0x000fe20000000800 */
[----:B------:R-:W-:Y:S02]  /*f180*/  ULOP3.LUT UR6, URZ, UR7, URZ, 0x33, !UPT ;  /* 0x000000073f067292 */ /* 0x000fe4000f8e333f */
[----:B------:R-:W-:Y:S01]  /*f190*/  UIMAD.WIDE.U32 UR8, UR8, UR9, URZ ;  /* 0x00000009080872a5 */ /* 0x000fe2000f8e003f */
[----:B------:R-:W-:Y:S01]  /*f1a0*/  ULDC UR7, c[0x0][0x14] ;  /* 0x0000050000077ab9 */ /* 0x000fe20000000800 */
[----:B------:R-:W-:Y:S02]  /*f1b0*/  USHF.R.S32.HI UR20, URZ, 0x5, UR11 ;  /* 0x000000053f147899 */ /* 0x000fe4000801140b */
[----:B------:R-:W-:Y:S02]  /*f1c0*/  UIMAD.WIDE.U32 UR22, UR8, UR7, URZ ;  /* 0x00000007081672a5 */ /* 0x000fe4000f8e003f */
[----:B------:R-:W-:-:S02]  /*f1d0*/  UIMAD UR18, UR9, UR7, URZ ;  /* 0x00000007091272a4 */ /* 0x000fc4000f8e023f */
[----:B------:R-:W-:Y:S01]  /*f1e0*/  ULOP3.LUT UR26, UR13, 0x2, URZ, 0xfc, !UPT ;  /* 0x000000020d1a7892 */ /* 0x000fe2000f8efc3f */
[C---:B0-----:R-:W-:Y:S01]  /*f1f0*/  LOP3.LUT P3, RZ, R2.reuse, 0x7f, RZ, 0xc0, !PT ;  /* 0x0000007f02ff7812 */ /* 0x041fe2000786c0ff */
[----:B------:R-:W-:Y:S01]  /*f200*/  UIADD3 UR18, UR23, UR18, URZ ;  /* 0x0000001217127290 */ /* 0x000fe2000fffe03f */
[----:B------:R-:W-:Y:S01]  /*f210*/  LOP3.LUT P0, RZ, R2, 0x1f, RZ, 0xc0, !PT ;  /* 0x0000001f02ff7812 */ /* 0x000fe2000780c0ff */
[----:B------:R-:W-:Y:S01]  /*f220*/  UIADD3 UR27, UR20, 0x1, URZ ;  /* 0x00000001141b7890 */ /* 0x000fe2000fffe03f */
[----:B------:R-:W-:Y:S02]  /*f230*/  ULDC.64 UR24, c[0x0][0x198] ;  /* 0x0000660000187ab9 */ /* 0x000fe40000000a00 */
[----:B------:R-:W-:-:S13]  /*f240*/  PLOP3.LUT P0, PT, P0, P3, PT, 0x8a, 0x0 ;  /* 0x000000000000781c */ /* 0x000fda0000707172 */
.L_x_310:
[----:B------:R-:W-:-:S03]  /*f250*/  UMOV UR7, 0xffffffff ;  /* 0xffffffff00077882 */ /* 0x000fc60000000000 */
[----:B------:R-:W-:Y:S05]  /*f260*/  BRA.DIV UR7, `(.L_x_299) ;  /* 0x0000001607c07947 */ /* 0x000fea000b800000 */
[----:B------:R-:W-:-:S13]  /*f270*/  ELECT P1, URZ, PT ;  /* 0x00000000003f782f */ /* 0x000fda0003820000 */
.L_x_335:
[----:B------:R-:W0:Y:S01]  /*f280*/  LDC R2, c[0x0][0x28c] ;  /* 0x0000a300ff027b82 */ /* 0x000e220000000800 */
[----:B------:R-:W-:Y:S01]  /*f290*/  BSSY B1, `(.L_x_300) ;  /* 0x0000038000017945 */ /* 0x000fe20003800000 */
[----:B0-----:R-:W-:-:S13]  /*f2a0*/  ISETP.LT.OR P1, PT, R2, 0x1, !P1 ;  /* 0x000000010200780c */ /* 0x001fda0004f21670 */
[----:B------:R-:W-:Y:S05]  /*f2b0*/  @P1 BRA `(.L_x_301) ;  /* 0x0000000000d41947 */ /* 0x000fea0003800000 */
[----:B------:R-:W-:Y:S02]  /*f2c0*/  IMAD.SHL.U32 R6, R6, 0x100, RZ ;  /* 0x0000010006067824 */ /* 0x000fe400078e00ff */
[----:B------:R-:W-:Y:S02]  /*f2d0*/  IMAD.SHL.U32 R7, R5, 0x80, RZ ;  /* 0x0000008005077824 */ /* 0x000fe400078e00ff */
[----:B------:R-:W-:Y:S02]  /*f2e0*/  IMAD.MOV.U32 R12, RZ, RZ, RZ ;  /* 0x000000ffff0c7224 */ /* 0x000fe400078e00ff */
[----:B------:R-:W-:Y:S02]  /*f2f0*/  IMAD.U32 R14, RZ, RZ, UR27 ;  /* 0x0000001bff0e7e24 */ /* 0x000fe4000f8e00ff */
[----:B------:R-:W-:Y:S02]  /*f300*/  IMAD.MOV.U32 R2, RZ, RZ, R0 ;  /* 0x000000ffff027224 */ /* 0x000fe400078e0000 */
[----:B------:R-:W-:-:S07]  /*f310*/  IMAD.MOV.U32 R3, RZ, RZ, R8 ;  /* 0x000000ffff037224 */ /* 0x000fce00078e0008 */
.L_x_305:
[----:B------:R-:W0:Y:S01]  /*f320*/  S2R R5, SR_CgaCtaId ;  /* 0x0000000000057919 */ /* 0x000e220000008800 */
[----:B------:R-:W-:-:S04]  /*f330*/  MOV R4, 0x400 ;  /* 0x0000040000047802 */ /* 0x000fc80000000f00 */
[----:B0-----:R-:W-:Y:S02]  /*f340*/  LEA R10, R5, R4, 0x18 ;  /* 0x00000004050a7211 */ /* 0x001fe400078ec0ff */
[----:B------:R-:W-:Y:S01]  /*f350*/  SHF.L.U32 R4, R2, 0x1f, RZ ;  /* 0x0000001f02047819 */ /* 0x000fe200000006ff */
[----:B------:R-:W0:Y:S02]  /*f360*/  @!P3 LDC R5, c[0x0][0x500] ;  /* 0x00014000ff05bb82 */ /* 0x000e240000000800 */
[----:B------:R-:W-:-:S04]  /*f370*/  IMAD R13, R3, 0x8, R10 ;  /* 0x00000008030d7824 */ /* 0x000fc800078e020a */
[----:B------:R-:W1:Y:S02]  /*f380*/  SYNCS.PHASECHK.TRANS64.TRYWAIT P1, [R13+URZ+0x90], R4 ;  /* 0x000090040d0075a7 */ /* 0x000e64000802017f */
[----:B-1----:R-:W-:Y:S05]  /*f390*/  @!P1 BRA `(.L_x_302) ;  /* 0x0000001400949947 */ /* 0x002fea0003800000 */
.L_x_336:
[----:B------:R-:W-:Y:S01]  /*f3a0*/  UPRMT UR7, UR26, 0x9910, URZ ;  /* 0x000099101a077896 */ /* 0x000fe2000800003f */
[----:B0-----:R0:W-:Y:S03]  /*f3b0*/  @!P3 SYNCS.ARRIVE.TRANS64 RZ, [R13+URZ], R5 ;  /* 0x000000050dffb9a7 */ /* 0x0011e6000800003f */
[----:B------:R-:W-:-:S06]  /*f3c0*/  UISETP.NE.AND UP0, UPT, UR7, 0x2, UPT ;  /* 0x000000020700788c */ /* 0x000fcc000bf05270 */
[----:B------:R-:W-:-:S13]  /*f3d0*/  PLOP3.LUT P1, PT, PT, PT, UP0, 0x80, 0x0 ;  /* 0x000000000000781c */ /* 0x000fda0003f2f008 */
[----:B0-----:R-:W-:Y:S05]  /*f3e0*/  @P1 BRA `(.L_x_303) ;  /* 0x0000000000041947 */ /* 0x001fea0003800000 */
[----:B------:R-:W-:Y:S01]  /*f3f0*/  BPT.TRAP 0x1 ;  /* 0x000000040000795c */ /* 0x000fe20000300000 */
.L_x_303:
[----:B------:R-:W-:Y:S05]  /*f400*/  @P0 BRA `(.L_x_304) ;  /* 0x0000000000040947 */ /* 0x000fea0003800000 */
[----:B------:R-:W-:Y:S01]  /*f410*/  BPT.TRAP 0x1 ;  /* 0x000000040000795c */ /* 0x000fe20000300000 */
.L_x_304:
[--C-:B-1----:R-:W-:Y:S01]  /*f420*/  IMAD R4, R3, 0x1000, R10.reuse ;  /* 0x0000100003047824 */ /* 0x102fe200078e020a */
[----:B------:R-:W-:Y:S01]  /*f430*/  R2UR UR9, R13 ;  /* 0x000000000d0972ca */ /* 0x000fe200000e0000 */
[----:B------:R-:W-:Y:S01]  /*f440*/  IMAD R10, R3, 0x2000, R10 ;  /* 0x00002000030a7824 */ /* 0x000fe200078e020a */
[----:B------:R-:W-:Y:S01]  /*f450*/  UIADD3 UR14, UP0, UR24, 0xf0, URZ ;  /* 0x000000f0180e7890 */ /* 0x000fe2000ff1e03f */
[----:B------:R-:W-:Y:S01]  /*f460*/  VIADD R14, R14, 0xffffffff ;  /* 0xffffffff0e0e7836 */ /* 0x000fe20000000000 */
[----:B------:R-:W-:Y:S01]  /*f470*/  R2UR UR7, R4 ;  /* 0x00000000040772ca */ /* 0x000fe200000e0000 */
[----:B------:R-:W-:Y:S01]  /*f480*/  UIADD3 UR28, UP1, UR24, 0x1f0, URZ ;  /* 0x000001f0181c7890 */ /* 0x000fe2000ff3e03f */
[----:B------:R-:W-:Y:S01]  /*f490*/  R2UR UR8, R10 ;  /* 0x000000000a0872ca */ /* 0x000fe200000e0000 */
[----:B------:R-:W-:Y:S01]  /*f4a0*/  UIADD3.X UR15, URZ, UR25, URZ, UP0, !UPT ;  /* 0x000000193f0f7290 */ /* 0x000fe200087fe43f */
[----:B------:R-:W-:Y:S01]  /*f4b0*/  R2UR UR11, R7 ;  /* 0x00000000070b72ca */ /* 0x000fe200000e0000 */
[----:B------:R-:W-:Y:S01]  /*f4c0*/  VIADD R3, R3, 0x1 ;  /* 0x0000000103037836 */ /* 0x000fe20000000000 */
[----:B------:R-:W-:Y:S01]  /*f4d0*/  R2UR UR10, R12 ;  /* 0x000000000c0a72ca */ /* 0x000fe200000e0000 */
[----:B------:R-:W-:Y:S01]  /*f4e0*/  UIADD3.X UR29, URZ, UR25, URZ, UP1, !UPT ;  /* 0x000000193f1d7290 */ /* 0x000fe20008ffe43f */
[----:B------:R-:W-:Y:S01]  /*f4f0*/  R2UR UR12, R11 ;  /* 0x000000000b0c72ca */ /* 0x000fe200000e0000 */
[----:B------:R-:W-:Y:S01]  /*f500*/  UMOV UR16, 0x0 ;  /* 0x0000000000107882 */ /* 0x000fe20000000000 */
[----:B------:R-:W-:Y:S01]  /*f510*/  R2UR UR21, R6 ;  /* 0x00000000061572ca */ /* 0x000fe200000e0000 */
[----:B------:R-:W-:Y:S01]  /*f520*/  UMOV UR17, 0x10000000 ;  /* 0x1000000000117882 */ /* 0x000fe20000000000 */
[----:B------:R-:W-:Y:S01]  /*f530*/  ISETP.GT.AND P4, PT, R14, 0x1, PT ;  /* 0x000000010e00780c */ /* 0x000fe20003f84270 */
[----:B------:R-:W-:Y:S01]  /*f540*/  UIADD3 UR7, UR7, 0x200, URZ ;  /* 0x0000020007077890 */ /* 0x000fe2000fffe03f */
[----:B------:R-:W-:Y:S01]  /*f550*/  ISETP.NE.AND P1, PT, R3, 0x12, PT ;  /* 0x000000120300780c */ /* 0x000fe20003f25270 */
[----:B------:R-:W-:Y:S01]  /*f560*/  UIADD3 UR19, UR8, 0x12200, URZ ;  /* 0x0001220008137890 */ /* 0x000fe2000fffe03f */
[----:B------:R-:W-:-:S02]  /*f570*/  VIADD R12, R12, 0x20 ;  /* 0x000000200c0c7836 */ /* 0x000fc40000000000 */
[----:B------:R-:W-:Y:S02]  /*f580*/  SEL R5, RZ, 0x1, P1 ;  /* 0x00000001ff057807 */ /* 0x000fe40000800000 */
[----:B------:R-:W-:Y:S01]  /*f590*/  UMOV UR8, UR7 ;  /* 0x0000000700087c82 */ /* 0x000fe20008000000 */
[----:B------:R-:W-:Y:S01]  /*f5a0*/  SEL R3, R3, RZ, P1 ;  /* 0x000000ff03037207 */ /* 0x000fe20000800000 */
[----:B------:R0:W-:Y:S01]  /*f5b0*/  UTMALDG.3D [UR8], [UR14], desc[UR16] ;  /* 0x000010080e0075b4 */ /* 0x0001e20008011000 */
[----:B------:R-:W-:Y:S01]  /*f5c0*/  LOP3.LUT R2, R2, R5, RZ, 0x3c, !PT ;  /* 0x0000000502027212 */ /* 0x000fe200078e3cff */
[----:B0-----:R-:W-:Y:S01]  /*f5d0*/  UMOV UR8, UR19 ;  /* 0x0000001300087c82 */ /* 0x001fe20008000000 */
[----:B------:R-:W-:Y:S02]  /*f5e0*/  UMOV UR11, UR21 ;  /* 0x00000015000b7c82 */ /* 0x000fe40008000000 */
[----:B------:R0:W-:Y:S02]  /*f5f0*/  UTMALDG.3D [UR8], [UR28], desc[UR16] ;  /* 0x000010081c0075b4 */ /* 0x0001e40008011000 */
[----:B0-----:R-:W-:Y:S05]  /*f600*/  @P4 BRA `(.L_x_305) ;  /* 0xfffffffc00444947 */ /* 0x001fea000383ffff */
.L_x_301:
[----:B------:R-:W-:Y:S05]  /*f610*/  BSYNC B1 ;  /* 0x0000000000017941 */ /* 0x000fea0003800000 */
.L_x_300:
[----:B------:R-:W2:Y:S01]  /*f620*/  LDL.LU R15, [R1+0x78] ;  /* 0x00007800010f7983 */ /* 0x000ea20000300800 */
[----:B------:R-:W-:Y:S01]  /*f630*/  LOP3.LUT P5, RZ, R9, 0xff, RZ, 0xc0, !PT ;  /* 0x000000ff09ff7812 */ /* 0x000fe200078ac0ff */
[----:B------:R-:W-:Y:S01]  /*f640*/  VIADD R8, R8, UR20 ;  /* 0x0000001408087c36 */ /* 0x000fe20008000000 */
[----:B------:R-:W-:Y:S01]  /*f650*/  ULDC.64 UR8, c[0x0][0x650] ;  /* 0x0001940000087ab9 */ /* 0x000fe20000000a00 */
[----:B------:R-:W3:Y:S01]  /*f660*/  LDL.LU R13, [R1+0x7c] ;  /* 0x00007c00010d7983 */ /* 0x000ee20000300800 */
[----:B------:R-:W-:Y:S01]  /*f670*/  IMAD.U32 R5, RZ, RZ, UR20 ;  /* 0x00000014ff057e24 */ /* 0x000fe2000f8e00ff */
[----:B------:R-:W-:Y:S01]  /*f680*/  UISETP.GE.U32.AND UP0, UPT, UR20, 0x12, UPT ;  /* 0x000000121400788c */ /* 0x000fe2000bf06070 */
[----:B------:R-:W-:Y:S01]  /*f690*/  ISETP.GT.U32.AND P1, PT, R8, 0x11, PT ;  /* 0x000000110800780c */ /* 0x000fe20003f24070 */
[----:B------:R-:W-:Y:S01]  /*f6a0*/  BSSY B1, `(.L_x_306) ;  /* 0x000006c000017945 */ /* 0x000fe20003800000 */
[----:B------:R-:W-:Y:S01]  /*f6b0*/  IMAD.MOV.U32 R6, RZ, RZ, -0x1 ;  /* 0xffffffffff067424 */ /* 0x000fe200078e00ff */
[----:B------:R-:W-:Y:S01]  /*f6c0*/  PRMT R9, RZ, 0x7610, R9 ;  /* 0x00007610ff097816 */ /* 0x000fe20000000009 */
[----:B------:R-:W-:Y:S01]  /*f6d0*/  IMAD.MOV.U32 R11, RZ, RZ, -0x1 ;  /* 0xffffffffff0b7424 */ /* 0x000fe200078e00ff */
[----:B------:R-:W-:-:S02]  /*f6e0*/  ISETP.LT.U32.AND P1, PT, R5, 0x12, P1 ;  /* 0x000000120500780c */ /* 0x000fc40000f21070 */
[----:B------:R-:W0:Y:S01]  /*f6f0*/  @P5 S2R R3, SR_CgaCtaId ;  /* 0x0000000000035919 */ /* 0x000e220000008800 */
[----:B------:R-:W-:Y:S02]  /*f700*/  @P5 MOV R2, 0x400 ;  /* 0x0000040000025802 */ /* 0x000fe40000000f00 */
[----:B------:R-:W-:Y:S02]  /*f710*/  PLOP3.LUT P4, PT, PT, PT, UP0, 0x80, 0x0 ;  /* 0x000000000000781c */ /* 0x000fe40003f8f008 */
[----:B0-----:R-:W-:Y:S01]  /*f720*/  @P5 LEA R4, R3, R2, 0x18 ;  /* 0x0000000203045211 */ /* 0x001fe200078ec0ff */
[----:B------:R-:W-:-:S03]  /*f730*/  IMAD.WIDE.U32 R2, R8, 0x38e38e39, RZ ;  /* 0x38e38e3908027825 */ /* 0x000fc600078e00ff */
[----:B------:R0:W-:Y:S02]  /*f740*/  @P5 SYNCS.ARRIVE.TRANS64.A1T0 RZ, [R4+URZ+0x138], RZ ;  /* 0x000138ff04ff59a7 */ /* 0x0001e4000810003f */
[----:B------:R-:W-:Y:S02]  /*f750*/  SHF.R.U32.HI R5, RZ, 0x2, R3 ;  /* 0x00000002ff057819 */ /* 0x000fe40000011603 */
[----:B------:R-:W-:Y:S02]  /*f760*/  SEL R3, RZ, 0x1, !P1 ;  /* 0x00000001ff037807 */ /* 0x000fe40004800000 */
[----:B------:R-:W-:Y:S01]  /*f770*/  PRMT R2, RZ, 0x7610, R2 ;  /* 0x00007610ff027816 */ /* 0x000fe20000000002 */
[----:B------:R-:W-:Y:S01]  /*f780*/  IMAD R8, R5, -0x12, R8 ;  /* 0xffffffee05087824 */ /* 0x000fe200078e0208 */
[----:B------:R-:W-:-:S04]  /*f790*/  LOP3.LUT R0, R0, R3, RZ, 0x3c, !PT ;  /* 0x0000000300007212 */ /* 0x000fc800078e3cff */
[----:B------:R-:W-:Y:S01]  /*f7a0*/  @P4 LOP3.LUT R0, R0, 0x1, R5, 0x78, !PT ;  /* 0x0000000100004812 */ /* 0x000fe200078e7805 */
[----:B------:R-:W-:Y:S01]  /*f7b0*/  IMAD.MOV.U32 R5, RZ, RZ, -0x1 ;  /* 0xffffffffff057424 */ /* 0x000fe200078e00ff */
[----:B---3--:R-:W-:-:S04]  /*f7c0*/  IADD3 R13, P5, R13, UR22, RZ ;  /* 0x000000160d0d7c10 */ /* 0x008fc8000ffbe0ff */
[----:B--2---:R-:W-:Y:S01]  /*f7d0*/  IADD3.X R15, R15, UR18, RZ, P5, !PT ;  /* 0x000000120f0f7c10 */ /* 0x004fe2000affe4ff */
[----:B------:R0:W-:Y:S01]  /*f7e0*/  STL [R1+0x7c], R13 ;  /* 0x00007c0d01007387 */ /* 0x0001e20000100800 */
[----:B------:R-:W-:-:S03]  /*f7f0*/  ISETP.GE.U32.AND P1, PT, R13, UR8, PT ;  /* 0x000000080d007c0c */ /* 0x000fc6000bf26070 */
[----:B------:R0:W-:Y:S01]  /*f800*/  STL [R1+0x78], R15 ;  /* 0x0000780f01007387 */ /* 0x0001e20000100800 */
[----:B------:R-:W-:-:S13]  /*f810*/  ISETP.GE.U32.AND.EX P1, PT, R15, UR9, PT, P1 ;  /* 0x000000090f007c0c */ /* 0x000fda000bf26110 */
[----:B0-----:R-:W-:Y:S05]  /*f820*/  @P1 BRA `(.L_x_307) ;  /* 0x00000004004c1947 */ /* 0x001fea0003800000 */
[----:B------:R-:W-:Y:S01]  /*f830*/  ULDC.64 UR8, c[0x0][0x628] ;  /* 0x00018a0000087ab9 */ /* 0x000fe20000000a00 */
[----:B------:R-:W0:Y:S01]  /*f840*/  S2R R12, SR_CTAID.X ;  /* 0x00000000000c7919 */ /* 0x000e220000002500 */
[----:B------:R-:W-:Y:S01]  /*f850*/  ISETP.NE.U32.AND P1, PT, RZ, UR8, PT ;  /* 0x00000008ff007c0c */ /* 0x000fe2000bf25070 */
[----:B------:R-:W-:Y:S01]  /*f860*/  ULDC UR10, c[0x0][0x630] ;  /* 0x00018c00000a7ab9 */ /* 0x000fe20000000800 */
[----:B------:R-:W-:Y:S01]  /*f870*/  IMAD.MOV.U32 R2, RZ, RZ, R13 ;  /* 0x000000ffff027224 */ /* 0x000fe200078e000d */
[----:B------:R-:W1:Y:S01]  /*f880*/  S2R R10, SR_CTAID.Y ;  /* 0x00000000000a7919 */ /* 0x000e620000002600 */
[----:B------:R-:W-:Y:S01]  /*f890*/  ISETP.NE.AND.EX P1, PT, RZ, UR9, PT, P1 ;  /* 0x00000009ff007c0c */ /* 0x000fe2000bf25310 */
[----:B------:R-:W-:-:S12]  /*f8a0*/  IMAD.MOV.U32 R3, RZ, RZ, R15 ;  /* 0x000000ffff037224 */ /* 0x000fd800078e000f */
[----:B------:R-:W-:Y:S05]  /*f8b0*/  @!P1 BRA `(.L_x_308) ;  /* 0x0000000000289947 */ /* 0x000fea0003800000 */
[----:B------:R-:W-:Y:S02]  /*f8c0*/  ULDC UR7, c[0x0][0x634] ;  /* 0x00018d0000077ab9 */ /* 0x000fe40000000800 */
[----:B------:R-:W-:-:S05]  /*f8d0*/  IADD3 R7, P1, R13, UR7, RZ ;  /* 0x000000070d077c10 */ /* 0x000fca000ff3e0ff */
[----:B------:R-:W-:-:S04]  /*f8e0*/  IMAD.X R11, RZ, RZ, R15, P1 ;  /* 0x000000ffff0b7224 */ /* 0x000fc800008e060f */
[----:B------:R-:W-:-:S04]  /*f8f0*/  IMAD.WIDE.U32 R4, R11, UR8, RZ ;  /* 0x000000080b047c25 */ /* 0x000fc8000f8e00ff */
[----:B------:R-:W-:-:S04]  /*f900*/  IMAD.WIDE.U32 R4, P1, R7, UR9, R4 ;  /* 0x0000000907047c25 */ /* 0x000fc8000f820004 */
[----:B------:R-:W-:-:S04]  /*f910*/  IMAD.WIDE.U32 R6, R7, UR8, RZ ;  /* 0x0000000807067c25 */ /* 0x000fc8000f8e00ff */
[----:B------:R-:W-:Y:S01]  /*f920*/  IMAD.X R3, RZ, RZ, RZ, P1 ;  /* 0x000000ffff037224 */ /* 0x000fe200008e06ff */
[----:B------:R-:W-:Y:S01]  /*f930*/  IADD3 RZ, P1, R7, R4, RZ ;  /* 0x0000000407ff7210 */ /* 0x000fe20007f3e0ff */
[----:B------:R-:W-:-:S04]  /*f940*/  IMAD.MOV.U32 R2, RZ, RZ, R5 ;  /* 0x000000ffff027224 */ /* 0x000fc800078e0005 */
[----:B------:R-:W-:-:S08]  /*f950*/  IMAD.WIDE.U32.X R2, R11, UR9, R2, P1 ;  /* 0x000000090b027c25 */ /* 0x000fd000088e0402 */
.L_x_308:
[--C-:B------:R-:W-:Y:S01]  /*f960*/  SHF.R.U64 R11, R2, UR10, R3.reuse ;  /* 0x0000000a020b7c19 */ /* 0x100fe20008001203 */
[----:B------:R-:W-:Y:S01]  /*f970*/  ULDC.64 UR8, c[0x0][0x620] ;  /* 0x0001880000087ab9 */ /* 0x000fe20000000a00 */
[----:B------:R-:W-:Y:S01]  /*f980*/  SHF.R.U32.HI R2, RZ, UR10, R3 ;  /* 0x0000000aff027c19 */ /* 0x000fe20008011603 */
[----:B------:R-:W-:Y:S01]  /*f990*/  IMAD.MOV.U32 R3, RZ, RZ, R15 ;  /* 0x000000ffff037224 */ /* 0x000fe200078e000f */
[----:B------:R-:W-:Y:S01]  /*f9a0*/  IADD3 R5, P1, RZ, -R11, RZ ;  /* 0x8000000bff057210 */ /* 0x000fe20007f3e0ff */
[----:B------:R-:W-:Y:S01]  /*f9b0*/  ULDC UR7, c[0x0][0x150] ;  /* 0x0000540000077ab9 */ /* 0x000fe20000000800 */
[----:B0-----:R-:W-:Y:S01]  /*f9c0*/  I2FP.F32.U32 R6, R12 ;  /* 0x0000000c00067245 */ /* 0x001fe20000201000 */
[----:B------:R-:W0:Y:S01]  /*f9d0*/  LDC R7, c[0x0][0x144] ;  /* 0x00005100ff077b82 */ /* 0x000e220000000800 */
[----:B------:R-:W-:Y:S01]  /*f9e0*/  ULDC.64 UR10, c[0x0][0x640] ;  /* 0x00019000000a7ab9 */ /* 0x000fe20000000a00 */
[----:B------:R-:W-:Y:S01]  /*f9f0*/  IMAD.X R2, RZ, RZ, ~R2, P1 ;  /* 0x000000ffff027224 */ /* 0x000fe200008e0e02 */
[----:B------:R-:W-:Y:S01]  /*fa00*/  ISETP.NE.U32.AND P1, PT, RZ, UR10, PT ;  /* 0x0000000aff007c0c */ /* 0x000fe2000bf25070 */
[----:B------:R-:W-:Y:S01]  /*fa10*/  FMUL R6, R6, UR7 ;  /* 0x0000000706067c20 */ /* 0x000fe20008400000 */
[----:B------:R-:W-:Y:S01]  /*fa20*/  ULDC UR7, c[0x0][0x618] ;  /* 0x0001860000077ab9 */ /* 0x000fe20000000800 */
[----:B------:R-:W-:Y:S01]  /*fa30*/  IMAD R4, R2, UR8, RZ ;  /* 0x0000000802047c24 */ /* 0x000fe2000f8e02ff */
[----:B------:R-:W-:Y:S01]  /*fa40*/  ISETP.NE.AND.EX P1, PT, RZ, UR11, PT, P1 ;  /* 0x0000000bff007c0c */ /* 0x000fe2000bf25310 */
[----:B------:R-:W-:Y:S01]  /*fa50*/  IMAD.MOV.U32 R2, RZ, RZ, R13 ;  /* 0x000000ffff027224 */ /* 0x000fe200078e000d */
[----:B------:R-:W2:Y:S01]  /*fa60*/  LDC R15, c[0x0][0x148] ;  /* 0x00005200ff0f7b82 */ /* 0x000ea20000000800 */
[----:B------:R-:W3:Y:S02]  /*fa70*/  F2I.U32.TRUNC.NTZ R6, R6 ;  /* 0x0000000600067305 */ /* 0x000ee4000020f000 */
[----:B------:R-:W-:Y:S01]  /*fa80*/  IMAD.WIDE.U32 R2, R5, UR8, R2 ;  /* 0x0000000805027c25 */ /* 0x000fe2000f8e0002 */
[----:B------:R-:W-:-:S03]  /*fa90*/  ULDC UR8, c[0x0][0x154] ;  /* 0x0000550000087ab9 */ /* 0x000fc60000000800 */
[----:B------:R-:W-:Y:S01]  /*faa0*/  IMAD R5, R5, UR9, R4 ;  /* 0x0000000905057c24 */ /* 0x000fe2000f8e0204 */
[----:B------:R-:W-:-:S03]  /*fab0*/  ULDC UR9, c[0x0][0x608] ;  /* 0x0001820000097ab9 */ /* 0x000fc60000000800 */
[----:B------:R-:W-:-:S05]  /*fac0*/  IMAD.IADD R3, R3, 0x1, R5 ;  /* 0x0000000103037824 */ /* 0x000fca00078e0205 */
[----:B------:R-:W-:Y:S01]  /*fad0*/  SHF.R.U64 R13, R2, UR7, R3 ;  /* 0x00000007020d7c19 */ /* 0x000fe20008001203 */
[----:B---3--:R-:W-:Y:S01]  /*fae0*/  IMAD.MOV R6, RZ, RZ, -R6 ;  /* 0x000000ffff067224 */ /* 0x008fe200078e0a06 */
[----:B-1----:R-:W-:-:S03]  /*faf0*/  I2FP.F32.U32 R2, R10 ;  /* 0x0000000a00027245 */ /* 0x002fc60000201000 */
[----:B0-----:R-:W-:Y:S02]  /*fb00*/  IMAD R19, R7, R6, R12 ;  /* 0x0000000607137224 */ /* 0x001fe400078e020c */
[----:B------:R-:W-:Y:S01]  /*fb10*/  FMUL R4, R2, UR8 ;  /* 0x0000000802047c20 */ /* 0x000fe20008400000 */
[----:B------:R-:W-:Y:S01]  /*fb20*/  SHF.R.U32.HI R2, RZ, UR7, R3 ;  /* 0x00000007ff027c19 */ /* 0x000fe20008011603 */
[----:B------:R-:W-:Y:S02]  /*fb30*/  ULDC UR7, c[0x0][0x658] ;  /* 0x0001960000077ab9 */ /* 0x000fe40000000800 */
[----:B------:R0:W1:Y:S01]  /*fb40*/  F2I.U32.TRUNC.NTZ R18, R4 ;  /* 0x0000000400127305 */ /* 0x000062000020f000 */
[--C-:B------:R-:W-:Y:S02]  /*fb50*/  SHF.R.U64 R16, R13, UR9, R2.reuse ;  /* 0x000000090d107c19 */ /* 0x100fe40008001202 */
[----:B------:R-:W-:-:S04]  /*fb60*/  SHF.R.U32.HI R3, RZ, UR9, R2 ;  /* 0x00000009ff037c19 */ /* 0x000fc80008011602 */
[--C-:B------:R-:W-:Y:S02]  /*fb70*/  SHF.R.U64 R14, R16, UR7, R3.reuse ;  /* 0x00000007100e7c19 */ /* 0x100fe40008001203 */
[----:B------:R-:W-:-:S03]  /*fb80*/  SHF.R.U32.HI R3, RZ, UR7, R3 ;  /* 0x00000007ff037c19 */ /* 0x000fc60008011603 */
[----:B------:R-:W-:Y:S01]  /*fb90*/  IMAD.MOV.U32 R2, RZ, RZ, R14 ;  /* 0x000000ffff027224 */ /* 0x000fe200078e000e */
[----:B0-2---:R-:W-:Y:S06]  /*fba0*/  @!P1 BRA `(.L_x_309) ;  /* 0x0000000000289947 */ /* 0x005fec0003800000 */
        /* <DEDUP_REMOVED lines=10> */
.L_x_309:
[----:B------:R-:W-:Y:S01]  /*fc50*/  ULDC UR7, c[0x0][0x648] ;  /* 0x0001920000077ab9 */ /* 0x000fe20000000800 */
[----:B-1----:R-:W-:Y:S01]  /*fc60*/  IMAD.MOV R18, RZ, RZ, -R18 ;  /* 0x000000ffff127224 */ /* 0x002fe200078e0a12 */
[----:B------:R-:W-:Y:S01]  /*fc70*/  SHF.R.U64 R3, R2, UR7, R3 ;  /* 0x0000000702037c19 */ /* 0x000fe20008001203 */
[----:B------:R-:W-:Y:S01]  /*fc80*/  ULDC UR7, c[0x0][0x638] ;  /* 0x00018e0000077ab9 */ /* 0x000fe20000000800 */
[----:B------:R-:W-:Y:S01]  /*fc90*/  LOP3.LUT R2, R16, UR6, RZ, 0xc0, !PT ;  /* 0x0000000610027c12 */ /* 0x000fe2000f8ec0ff */
[----:B------:R-:W-:Y:S01]  /*fca0*/  @P2 IMAD R19, R15, R18, R10 ;  /* 0x000000120f132224 */ /* 0x000fe200078e020a */
[----:B------:R-:W-:Y:S01]  /*fcb0*/  LOP3.LUT R13, R13, UR4, RZ, 0xc0, !PT ;  /* 0x000000040d0d7c12 */ /* 0x000fe2000f8ec0ff */
[----:B------:R-:W-:Y:S01]  /*fcc0*/  IMAD.MOV R5, RZ, RZ, -R3 ;  /* 0x000000ffff057224 */ /* 0x000fe200078e0a03 */
[----:B------:R-:W-:Y:S01]  /*fcd0*/  ULDC UR8, c[0x0][0x610] ;  /* 0x0001840000087ab9 */ /* 0x000fe20000000800 */
[----:B------:R-:W-:Y:S02]  /*fce0*/  IMAD R2, R3, UR5, R2 ;  /* 0x0000000503027c24 */ /* 0x000fe4000f8e0202 */
[----:B------:R-:W-:Y:S01]  /*fcf0*/  IMAD R14, R5, UR7, R14 ;  /* 0x00000007050e7c24 */ /* 0x000fe2000f8e020e */
[----:B------:R-:W-:Y:S01]  /*fd00*/  ULDC UR7, c[0x0][0x600] ;  /* 0x0001800000077ab9 */ /* 0x000fe20000000800 */
[----:B------:R-:W-:-:S02]  /*fd10*/  IMAD R5, R2, UR8, R19 ;  /* 0x0000000802057c24 */ /* 0x000fc4000f8e0213 */
[----:B------:R-:W-:Y:S02]  /*fd20*/  IMAD R14, R14, UR7, R13 ;  /* 0x000000070e0e7c24 */ /* 0x000fe4000f8e020d */
[----:B------:R-:W-:-:S03]  /*fd30*/  IMAD.MOV.U32 R2, RZ, RZ, 0x1 ;  /* 0x00000001ff027424 */ /* 0x000fc600078e00ff */
[----:B------:R-:W-:Y:S02]  /*fd40*/  SEL R6, R14, R5, !P2 ;  /* 0x000000050e067207 */ /* 0x000fe40005000000 */
[----:B------:R-:W-:-:S07]  /*fd50*/  SEL R5, R5, R14, !P2 ;  /* 0x0000000e05057207 */ /* 0x000fce0005000000 */
.L_x_307:
[----:B------:R-:W-:Y:S05]  /*fd60*/  BSYNC B1 ;  /* 0x0000000000017941 */ /* 0x000fea0003800000 */
.L_x_306:
[----:B------:R-:W-:-:S13]  /*fd70*/  LOP3.LUT P1, RZ, R2, 0xff, RZ, 0xc0, !PT ;  /* 0x000000ff02ff7812 */ /* 0x000fda000782c0ff */
[----:B------:R-:W-:Y:S05]  /*fd80*/  @P1 BRA `(.L_x_310) ;  /* 0xfffffff400301947 */ /* 0x000fea000383ffff */
[----:B------:R-:W-:Y:S05]  /*fd90*/  BSYNC B0 ;  /* 0x0000000000007941 */ /* 0x000fea0003800000 */
.L_x_298:
[----:B------:R-:W-:-:S03]  /*fda0*/  UMOV UR7, 0xffffffff ;  /* 0xffffffff00077882 */ /* 0x000fc60000000000 */
[----:B------:R-:W-:Y:S05]  /*fdb0*/  BRA.DIV UR7, `(.L_x_311) ;  /* 0x0000000e07207947 */ /* 0x000fea000b800000 */
[----:B------:R-:W-:-:S13]  /*fdc0*/  ELECT P0, URZ, PT ;  /* 0x00000000003f782f */ /* 0x000fda0003800000 */
.L_x_339:
[----:B------:R-:W-:Y:S04]  /*fdd0*/  BSSY B0, `(.L_x_312) ;  /* 0x00000aa000007945 */ /* 0x000fe80003800000 */
[----:B------:R-:W-:Y:S05]  /*fde0*/  @!P0 BRA `(.L_x_313) ;  /* 0x0000000800a08947 */ /* 0x000fea0003800000 */
[----:B------:R-:W-:-:S04]  /*fdf0*/  ULOP3.LUT UR7, UR13, 0x2, URZ, 0xfc, !UPT ;  /* 0x000000020d077892 */ /* 0x000fc8000f8efc3f */
[----:B------:R-:W-:-:S06]  /*fe00*/  UISETP.NE.AND UP0, UPT, UR7, 0x3, UPT ;  /* 0x000000030700788c */ /* 0x000fcc000bf05270 */
[----:B------:R-:W-:-:S13]  /*fe10*/  PLOP3.LUT P0, PT, PT, PT, UP0, 0x80, 0x0 ;  /* 0x000000000000781c */ /* 0x000fda0003f0f008 */
[----:B------:R-:W-:Y:S05]  /*fe20*/  @!P0 BRA `(.L_x_314) ;  /* 0x0000000000048947 */ /* 0x000fea0003800000 */
[----:B------:R-:W-:Y:S01]  /*fe30*/  BPT.TRAP 0x1 ;  /* 0x000000040000795c */ /* 0x000fe20000300000 */
.L_x_314:
[----:B------:R-:W0:Y:S01]  /*fe40*/  S2R R3, SR_CgaCtaId ;  /* 0x0000000000037919 */ /* 0x000e220000008800 */
[----:B------:R-:W-:-:S04]  /*fe50*/  MOV R2, 0x400 ;  /* 0x0000040000027802 */ /* 0x000fc80000000f00 */
[----:B0-----:R-:W-:Y:S02]  /*fe60*/  LEA R3, R3, R2, 0x18 ;  /* 0x0000000203037211 */ /* 0x001fe400078ec0ff */
[----:B------:R-:W-:-:S03]  /*fe70*/  SHF.L.U32 R2, R0, 0x1f, RZ ;  /* 0x0000001f00027819 */ /* 0x000fc600000006ff */
[----:B------:R-:W-:-:S04]  /*fe80*/  VIADD R3, R3, 0x90 ;  /* 0x0000009003037836 */ /* 0x000fc80000000000 */
[C---:B------:R-:W-:Y:S02]  /*fe90*/  IMAD R7, R8.reuse, 0x8, R3 ;  /* 0x0000000808077824 */ /* 0x040fe400078e0203 */
[----:B------:R-:W-:Y:S02]  /*fea0*/  VIADD R8, R8, 0x1 ;  /* 0x0000000108087836 */ /* 0x000fe40000000000 */
[----:B------:R-:W0:Y:S03]  /*feb0*/  SYNCS.PHASECHK.TRANS64.TRYWAIT P0, [R7+URZ], R2 ;  /* 0x00000002070075a7 */ /* 0x000e26000800017f */
[----:B------:R-:W-:-:S04]  /*fec0*/  ISETP.NE.AND P1, PT, R8, 0x12, PT ;  /* 0x000000120800780c */ /* 0x000fc80003f25270 */
[----:B------:R-:W-:Y:S02]  /*fed0*/  SEL R5, RZ, 0x1, P1 ;  /* 0x00000001ff057807 */ /* 0x000fe40000800000 */
[----:B------:R-:W-:Y:S02]  /*fee0*/  SEL R8, R8, RZ, P1 ;  /* 0x000000ff08087207 */ /* 0x000fe40000800000 */
[----:B------:R-:W-:-:S03]  /*fef0*/  LOP3.LUT R5, R0, R5, RZ, 0x3c, !PT ;  /* 0x0000000500057212 */ /* 0x000fc600078e3cff */
[----:B------:R-:W-:Y:S01]  /*ff00*/  IMAD R9, R8, 0x8, R3 ;  /* 0x0000000808097824 */ /* 0x000fe200078e0203 */
[----:B------:R-:W-:Y:S01]  /*ff10*/  SHF.L.U32 R4, R5, 0x1f, RZ ;  /* 0x0000001f05047819 */ /* 0x000fe200000006ff */
[----:B0-----:R-:W-:Y:S06]  /*ff20*/  @!P0 BRA `(.L_x_315) ;  /* 0x0000000800e88947 */ /* 0x001fec0003800000 */
.L_x_340:
[----:B------:R-:W1:Y:S01]  /*ff30*/  SYNCS.PHASECHK.TRANS64.TRYWAIT P0, [R9+URZ], R4 ;  /* 0x00000004090075a7 */ /* 0x000e62000800017f */
[----:B------:R-:W-:-:S05]  /*ff40*/  VIADD R0, R8, 0x1 ;  /* 0x0000000108007836 */ /* 0x000fca0000000000 */
[----:B------:R-:W-:-:S04]  /*ff50*/  ISETP.NE.AND P1, PT, R0, 0x12, PT ;  /* 0x000000120000780c */ /* 0x000fc80003f25270 */
[----:B0-----:R-:W-:Y:S02]  /*ff60*/  SEL R2, RZ, 0x1, P1 ;  /* 0x00000001ff027807 */ /* 0x001fe40000800000 */
[----:B------:R-:W-:Y:S02]  /*ff70*/  SEL R0, R0, RZ, P1 ;  /* 0x000000ff00007207 */ /* 0x000fe40000800000 */
[----:B------:R-:W-:-:S03]  /*ff80*/  LOP3.LUT R7, R5, R2, RZ, 0x3c, !PT ;  /* 0x0000000205077212 */ /* 0x000fc600078e3cff */
[----:B------:R-:W-:Y:S01]  /*ff90*/  IMAD R6, R0, 0x8, R3 ;  /* 0x0000000800067824 */ /* 0x000fe200078e0203 */
[----:B------:R-:W-:Y:S01]  /*ffa0*/  SHF.L.U32 R5, R7, 0x1f, RZ ;  /* 0x0000001f07057819 */ /* 0x000fe200000006ff */
[----:B-1----:R-:W-:Y:S06]  /*ffb0*/  @!P0 BRA `(.L_x_316) ;  /* 0x0000000800d88947 */ /* 0x002fec0003800000 */
.L_x_341:
[----:B------:R-:W1:Y:S01]  /*ffc0*/  SYNCS.PHASECHK.TRANS64.TRYWAIT P0, [R6+URZ], R5 ;  /* 0x00000005060075a7 */ /* 0x000e62000800017f */
[----:B------:R-:W-:-:S05]  /*ffd0*/  VIADD R0, R0, 0x1 ;  /* 0x0000000100007836 */ /* 0x000fca0000000000 */
[----:B------:R-:W-:-:S04]  /*ffe0*/  ISETP.NE.AND P1, PT, R0, 0x12, PT ;  /* 0x000000120000780c */ /* 0x000fc80003f25270 */
[----:B------:R-:W-:Y:S02]  /*fff0*/  SEL R2, RZ, 0x1, P1 ;  /* 0x00000001ff027807 */ /* 0x000fe40000800000 */
[----:B------:R-:W-:Y:S02]  /*10000*/  SEL R0, R0, RZ, P1 ;  /* 0x000000ff00007207 */ /* 0x000fe40000800000 */
[----:B------:R-:W-:-:S03]  /*10010*/  LOP3.LUT R7, R7, R2, RZ, 0x3c, !PT ;  /* 0x0000000207077212 */ /* 0x000fc600078e3cff */
[----:B0-----:R-:W-:Y:S01]  /*10020*/  IMAD R9, R0, 0x8, R3 ;  /* 0x0000000800097824 */ /* 0x001fe200078e0203 */
[----:B------:R-:W-:Y:S01]  /*10030*/  SHF.L.U32 R4, R7, 0x1f, RZ ;  /* 0x0000001f07047819 */ /* 0x000fe200000006ff */
[----:B-1----:R-:W-:Y:S06]  /*10040*/  @!P0 BRA `(.L_x_317) ;  /* 0x0000000800c88947 */ /* 0x002fec0003800000 */
.L_x_342:
        /* <DEDUP_REMOVED lines=9> */
.L_x_343:
        /* <DEDUP_REMOVED lines=9> */
.L_x_344:
        /* <DEDUP_REMOVED lines=9> */
.L_x_345:
        /* <DEDUP_REMOVED lines=9> */
.L_x_346:
        /* <DEDUP_REMOVED lines=9> */
.L_x_347:
        /* <DEDUP_REMOVED lines=9> */
.L_x_348:
        /* <DEDUP_REMOVED lines=9> */
.L_x_349:
        /* <DEDUP_REMOVED lines=9> */
.L_x_350:
        /* <DEDUP_REMOVED lines=9> */
.L_x_351:
        /* <DEDUP_REMOVED lines=9> */
.L_x_352:
        /* <DEDUP_REMOVED lines=9> */
.L_x_353:
        /* <DEDUP_REMOVED lines=9> */
.L_x_354:
        /* <DEDUP_REMOVED lines=9> */
.L_x_355:
[----:B------:R-:W1:Y:S01]  /*107a0*/  SYNCS.PHASECHK.TRANS64.TRYWAIT P0, [R6+URZ], R5 ;  /* 0x00000005060075a7 */ /* 0x000e62000800017f */
[----:B------:R-:W-:-:S05]  /*107b0*/  VIADD R0, R0, 0x1 ;  /* 0x0000000100007836 */ /* 0x000fca0000000000 */
[----:B------:R-:W-:-:S04]  /*107c0*/  ISETP.NE.AND P1, PT, R0, 0x12, PT ;  /* 0x000000120000780c */ /* 0x000fc80003f25270 */
[----:B------:R-:W-:Y:S02]  /*107d0*/  SEL R2, RZ, 0x1, P1 ;  /* 0x00000001ff027807 */ /* 0x000fe40000800000 */
[----:B------:R-:W-:Y:S02]  /*107e0*/  SEL R0, R0, RZ, P1 ;  /* 0x000000ff00007207 */ /* 0x000fe40000800000 */
[----:B------:R-:W-:Y:S01]  /*107f0*/  LOP3.LUT R2, R7, R2, RZ, 0x3c, !PT ;  /* 0x0000000207027212 */ /* 0x000fe200078e3cff */
[----:B-1----:R-:W-:Y:S06]  /*10800*/  @!P0 BRA `(.L_x_331) ;  /* 0x0000000400f08947 */ /* 0x002fec0003800000 */
.L_x_356:
[----:B------:R-:W-:Y:S01]  /*10810*/  IMAD R3, R0, 0x8, R3 ;  /* 0x0000000800037824 */ /* 0x000fe200078e0203 */
[----:B------:R-:W-:-:S07]  /*10820*/  SHF.L.U32 R0, R2, 0x1f, RZ ;  /* 0x0000001f02007819 */ /* 0x000fce00000006ff */
.L_x_332:
[----:B--2---:R2:W3:Y:S02]  /*10830*/  SYNCS.PHASECHK.TRANS64.TRYWAIT P0, [R3+URZ], R0 ;  /* 0x00000000030075a7 */ /* 0x0044e4000800017f */
[----:B---3--:R-:W-:Y:S05]  /*10840*/  @!P0 NANOSLEEP.SYNCS 0x989680 ;  /* 0x009896800000895d */ /* 0x008fea0003900000 */
[----:B------:R-:W3:Y:S02]  /*10850*/  @!P0 SYNCS.PHASECHK.TRANS64 P0, [R3+URZ], R0 ;  /* 0x00000000030085a7 */ /* 0x000ee4000800007f */
[----:B---3--:R-:W-:Y:S05]  /*10860*/  @!P0 BRA `(.L_x_332) ;  /* 0xfffffffc00f08947 */ /* 0x008fea000383ffff */
.L_x_313:
[----:B------:R-:W-:Y:S05]  /*10870*/  BSYNC B0 ;  /* 0x0000000000007941 */ /* 0x000fea0003800000 */
.L_x_312:
[----:B------:R-:W-:Y:S05]  /*10880*/  EXIT ;  /* 0x000000000000794d */ /* 0x000fea0003800000 */
.L_x_18:
[----:B-1----:R-:W-:-:S04]  /*10890*/  IMAD.U32 R3, RZ, RZ, UR6 ;  /* 0x00000006ff037e24 */ /* 0x002fc8000f8e00ff */
[----:B------:R1:W2:Y:S03]  /*108a0*/  SYNCS.PHASECHK.TRANS64.TRYWAIT P0, [R3+URZ], R0 ;  /* 0x00000000030075a7 */ /* 0x0002a6000800017f */
[----:B--2---:R-:W-:Y:S05]  /*108b0*/  @!P0 NANOSLEEP.SYNCS 0x989680 ;  /* 0x009896800000895d */ /* 0x004fea0003900000 */
[----:B------:R-:W2:Y:S02]  /*108c0*/  @!P0 SYNCS.PHASECHK.TRANS64 P0, [R3+URZ], R0 ;  /* 0x00000000030085a7 */ /* 0x000ea4000800007f */
[----:B--2---:R-:W-:Y:S05]  /*108d0*/  @!P0 BRA `(.L_x_18) ;  /* 0xfffffffc00ec8947 */ /* 0x004fea000383ffff */
[----:B------:R-:W-:Y:S05]  /*108e0*/  BRA `(.L_x_17) ;  /* 0xffffff1400187947 */ /* 0x000fea000383ffff */
.L_x_24:
[----:B-----5:R1:W-:Y:S02]  /*108f0*/  STL [R1+0x88], R0 ;  /* 0x0000880001007387 */ /* 0x0203e40000100800 */
[----:B-1----:R-:W-:-:S04]  /*10900*/  IMAD.U32 R0, RZ, RZ, UR9 ;  /* 0x00000009ff007e24 */ /* 0x002fc8000f8e00ff */
[----:B------:R1:W3:Y:S03]  /*10910*/  SYNCS.PHASECHK.TRANS64.TRYWAIT P0, [R0+URZ], R229 ;  /* 0x000000e5000075a7 */ /* 0x0002e6000800017f */
[----:B---3--:R-:W-:Y:S05]  /*10920*/  @!P0 NANOSLEEP.SYNCS 0x989680 ;  /* 0x009896800000895d */ /* 0x008fea0003900000 */
[----:B------:R1:W3:Y:S02]  /*10930*/  @!P0 SYNCS.PHASECHK.TRANS64 P0, [R0+URZ], R229 ;  /* 0x000000e5000085a7 */ /* 0x0002e4000800007f */
[----:B-1----:R1:W5:Y:S02]  /*10940*/  LDL.LU R0, [R1+0x88] ;  /* 0x0000880001007983 */ /* 0x0023640000300800 */
[----:B-1-3--:R-:W-:Y:S05]  /*10950*/  @!P0 BRA `(.L_x_24) ;  /* 0xfffffffc00e48947 */ /* 0x00afea000383ffff */
[----:B------:R-:W-:Y:S05]  /*10960*/  BRA `(.L_x_23) ;  /* 0xffffff2400787947 */ /* 0x000fea000383ffff */
.L_x_299:
[----:B------:R-:W-:Y:S01]  /*10970*/  BSSY B1, `(.L_x_333) ;  /* 0x0000006000017945 */ /* 0x000fe20003800000 */
[----:B------:R-:W-:-:S07]  /*10980*/  IMAD.MOV.U32 R2, RZ, RZ, -0x1 ;  /* 0xffffffffff027424 */ /* 0x000fce00078e00ff */
[----:B------:R-:W-:Y:S05]  /*10990*/  WARPSYNC.COLLECTIVE R2, `(.L_x_334) ;  /* 0x00000000020c7348 */ /* 0x000fea0003c00000 */
[----:B------:R-:W-:Y:S02]  /*109a0*/  ELECT P1, UR62, PT ;  /* 0x00000000003e782f */ /* 0x000fe40003820000 */
[----:B------:R-:W-:Y:S01]  /*109b0*/  MOV R2, UR62 ;  /* 0x0000003e00027c02 */ /* 0x000fe20008000f00 */
[----:B------:R-:W-:Y:S10]  /*109c0*/  ENDCOLLECTIVE ;  /* 0x000000000000791b */ /* 0x000ff40003800000 */
.L_x_334:
[----:B------:R-:W-:Y:S05]  /*109d0*/  BSYNC B1 ;  /* 0x0000000000017941 */ /* 0x000fea0003800000 */
.L_x_333:
[----:B------:R-:W-:Y:S05]  /*109e0*/  BRA `(.L_x_335) ;  /* 0xffffffe800247947 */ /* 0x000fea000383ffff */
.L_x_302:
[----:B-1----:R1:W2:Y:S02]  /*109f0*/  SYNCS.PHASECHK.TRANS64.TRYWAIT P1, [R13+URZ+0x90], R4 ;  /* 0x000090040d0075a7 */ /* 0x0022a4000802017f */
[----:B--2---:R-:W-:Y:S05]  /*10a00*/  @!P1 NANOSLEEP.SYNCS 0x989680 ;  /* 0x009896800000995d */ /* 0x004fea0003900000 */
[----:B------:R-:W2:Y:S02]  /*10a10*/  @!P1 SYNCS.PHASECHK.TRANS64 P1, [R13+URZ+0x90], R4 ;  /* 0x000090040d0095a7 */ /* 0x000ea4000802007f */
[----:B--2---:R-:W-:Y:S05]  /*10a20*/  @!P1 BRA `(.L_x_302) ;  /* 0xfffffffc00f09947 */ /* 0x004fea000383ffff */
[----:B------:R-:W-:Y:S05]  /*10a30*/  BRA `(.L_x_336) ;  /* 0xffffffe800587947 */ /* 0x000fea000383ffff */
.L_x_311:
[----:B------:R-:W-:Y:S01]  /*10a40*/  BSSY B0, `(.L_x_337) ;  /* 0x0000006000007945 */ /* 0x000fe20003800000 */
[----:B------:R-:W-:-:S07]  /*10a50*/  IMAD.MOV.U32 R2, RZ, RZ, -0x1 ;  /* 0xffffffffff027424 */ /* 0x000fce00078e00ff */
[----:B------:R-:W-:Y:S05]  /*10a60*/  WARPSYNC.COLLECTIVE R2, `(.L_x_338) ;  /* 0x00000000020c7348 */ /* 0x000fea0003c00000 */
[----:B------:R-:W-:Y:S02]  /*10a70*/  ELECT P1, UR62, PT ;  /* 0x00000000003e782f */ /* 0x000fe40003820000 */
[----:B------:R-:W-:Y:S01]  /*10a80*/  MOV R2, UR62 ;  /* 0x0000003e00027c02 */ /* 0x000fe20008000f00 */
[----:B------:R-:W-:Y:S10]  /*10a90*/  ENDCOLLECTIVE ;  /* 0x000000000000791b */ /* 0x000ff40003800000 */
.L_x_338:
[----:B------:R-:W-:Y:S05]  /*10aa0*/  BSYNC B0 ;  /* 0x0000000000007941 */ /* 0x000fea0003800000 */
.L_x_337:
[----:B------:R-:W-:Y:S01]  /*10ab0*/  PLOP3.LUT P0, PT, P1, PT, PT, 0x80, 0x0 ;  /* 0x000000000000781c */ /* 0x000fe20000f0f070 */
[----:B------:R-:W-:-:S12]  /*10ac0*/  BRA `(.L_x_339) ;  /* 0xfffffff000c07947 */ /* 0x000fd8000383ffff */
.L_x_315:
[----:B0-----:R0:W1:Y:S02]  /*10ad0*/  SYNCS.PHASECHK.TRANS64.TRYWAIT P0, [R7+URZ], R2 ;  /* 0x00000002070075a7 */ /* 0x001064000800017f */
[----:B-1----:R-:W-:Y:S05]  /*10ae0*/  @!P0 NANOSLEEP.SYNCS 0x989680 ;  /* 0x009896800000895d */ /* 0x002fea0003900000 */
[----:B------:R-:W1:Y:S02]  /*10af0*/  @!P0 SYNCS.PHASECHK.TRANS64 P0, [R7+URZ], R2 ;  /* 0x00000002070085a7 */ /* 0x000e64000800007f */
[----:B-1----:R-:W-:Y:S05]  /*10b00*/  @!P0 BRA `(.L_x_315) ;  /* 0xfffffffc00f08947 */ /* 0x002fea000383ffff */
[----:B------:R-:W-:Y:S05]  /*10b10*/  BRA `(.L_x_340) ;  /* 0xfffffff400047947 */ /* 0x000fea000383ffff */
.L_x_316:
[----:B0-----:R0:W1:Y:S02]  /*10b20*/  SYNCS.PHASECHK.TRANS64.TRYWAIT P0, [R9+URZ], R4 ;  /* 0x00000004090075a7 */ /* 0x001064000800017f */
[----:B-1----:R-:W-:Y:S05]  /*10b30*/  @!P0 NANOSLEEP.SYNCS 0x989680 ;  /* 0x009896800000895d */ /* 0x002fea0003900000 */
[----:B------:R-:W1:Y:S02]  /*10b40*/  @!P0 SYNCS.PHASECHK.TRANS64 P0, [R9+URZ], R4 ;  /* 0x00000004090085a7 */ /* 0x000e64000800007f */
[----:B-1----:R-:W-:Y:S05]  /*10b50*/  @!P0 BRA `(.L_x_316) ;  /* 0xfffffffc00f08947 */ /* 0x002fea000383ffff */
[----:B------:R-:W-:Y:S05]  /*10b60*/  BRA `(.L_x_341) ;  /* 0xfffffff400147947 */ /* 0x000fea000383ffff */
.L_x_317:
[----:B0-----:R0:W1:Y:S02]  /*10b70*/  SYNCS.PHASECHK.TRANS64.TRYWAIT P0, [R6+URZ], R5 ;  /* 0x00000005060075a7 */ /* 0x001064000800017f */
[----:B-1----:R-:W-:Y:S05]  /*10b80*/  @!P0 NANOSLEEP.SYNCS 0x989680 ;  /* 0x009896800000895d */ /* 0x002fea0003900000 */
[----:B------:R-:W1:Y:S02]  /*10b90*/  @!P0 SYNCS.PHASECHK.TRANS64 P0, [R6+URZ], R5 ;  /* 0x00000005060085a7 */ /* 0x000e64000800007f */
[----:B-1----:R-:W-:Y:S05]  /*10ba0*/  @!P0 BRA `(.L_x_317) ;  /* 0xfffffffc00f08947 */ /* 0x002fea000383ffff */
[----:B------:R-:W-:Y:S05]  /*10bb0*/  BRA `(.L_x_342) ;  /* 0xfffffff400247947 */ /* 0x000fea000383ffff */
.L_x_318:
[----:B0-----:R0:W1:Y:S02]  /*10bc0*/  SYNCS.PHASECHK.TRANS64.TRYWAIT P0, [R9+URZ], R4 ;  /* 0x00000004090075a7 */ /* 0x001064000800017f */
[----:B-1----:R-:W-:Y:S05]  /*10bd0*/  @!P0 NANOSLEEP.SYNCS 0x989680 ;  /* 0x009896800000895d */ /* 0x002fea0003900000 */
[----:B------:R-:W1:Y:S02]  /*10be0*/  @!P0 SYNCS.PHASECHK.TRANS64 P0, [R9+URZ], R4 ;  /* 0x00000004090085a7 */ /* 0x000e64000800007f */
[----:B-1----:R-:W-:Y:S05]  /*10bf0*/  @!P0 BRA `(.L_x_318) ;  /* 0xfffffffc00f08947 */ /* 0x002fea000383ffff */
[----:B------:R-:W-:Y:S05]  /*10c00*/  BRA `(.L_x_343) ;  /* 0xfffffff400347947 */ /* 0x000fea000383ffff */
.L_x_319:
[----:B0-----:R0:W1:Y:S02]  /*10c10*/  SYNCS.PHASECHK.TRANS64.TRYWAIT P0, [R6+URZ], R5 ;  /* 0x00000005060075a7 */ /* 0x001064000800017f */
[----:B-1----:R-:W-:Y:S05]  /*10c20*/  @!P0 NANOSLEEP.SYNCS 0x989680 ;  /* 0x009896800000895d */ /* 0x002fea0003900000 */
[----:B------:R-:W1:Y:S02]  /*10c30*/  @!P0 SYNCS.PHASECHK.TRANS64 P0, [R6+URZ], R5 ;  /* 0x00000005060085a7 */ /* 0x000e64000800007f */
[----:B-1----:R-:W-:Y:S05]  /*10c40*/  @!P0 BRA `(.L_x_319) ;  /* 0xfffffffc00f08947 */ /* 0x002fea000383ffff */
[----:B------:R-:W-:Y:S05]  /*10c50*/  BRA `(.L_x_344) ;  /* 0xfffffff400447947 */ /* 0x000fea000383ffff */
.L_x_320:
[----:B0-----:R0:W1:Y:S02]  /*10c60*/  SYNCS.PHASECHK.TRANS64.TRYWAIT P0, [R9+URZ], R4 ;  /* 0x00000004090075a7 */ /* 0x001064000800017f */
[----:B-1----:R-:W-:Y:S05]  /*10c70*/  @!P0 NANOSLEEP.SYNCS 0x989680 ;  /* 0x009896800000895d */ /* 0x002fea0003900000 */
[----:B------:R-:W1:Y:S02]  /*10c80*/  @!P0 SYNCS.PHASECHK.TRANS64 P0, [R9+URZ], R4 ;  /* 0x00000004090085a7 */ /* 0x000e64000800007f */
[----:B-1----:R-:W-:Y:S05]  /*10c90*/  @!P0 BRA `(.L_x_320) ;  /* 0xfffffffc00f08947 */ /* 0x002fea000383ffff */
[----:B------:R-:W-:Y:S05]  /*10ca0*/  BRA `(.L_x_345) ;  /* 0xfffffff400547947 */ /* 0x000fea000383ffff */
.L_x_321:
[----:B0-----:R0:W1:Y:S02]  /*10cb0*/  SYNCS.PHASECHK.TRANS64.TRYWAIT P0, [R6+URZ], R5 ;  /* 0x00000005060075a7 */ /* 0x001064000800017f */
[----:B-1----:R-:W-:Y:S05]  /*10cc0*/  @!P0 NANOSLEEP.SYNCS 0x989680 ;  /* 0x009896800000895d */ /* 0x002fea0003900000 */
[----:B------:R-:W1:Y:S02]  /*10cd0*/  @!P0 SYNCS.PHASECHK.TRANS64 P0, [R6+URZ], R5 ;  /* 0x00000005060085a7 */ /* 0x000e64000800007f */
[----:B-1----:R-:W-:Y:S05]  /*10ce0*/  @!P0 BRA `(.L_x_321) ;  /* 0xfffffffc00f08947 */ /* 0x002fea000383ffff */
[----:B------:R-:W-:Y:S05]  /*10cf0*/  BRA `(.L_x_346) ;  /* 0xfffffff400647947 */ /* 0x000fea000383ffff */
.L_x_322:
[----:B0-----:R0:W1:Y:S02]  /*10d00*/  SYNCS.PHASECHK.TRANS64.TRYWAIT P0, [R9+URZ], R4 ;  /* 0x00000004090075a7 */ /* 0x001064000800017f */
[----:B-1----:R-:W-:Y:S05]  /*10d10*/  @!P0 NANOSLEEP.SYNCS 0x989680 ;  /* 0x009896800000895d */ /* 0x002fea0003900000 */
[----:B------:R-:W1:Y:S02]  /*10d20*/  @!P0 SYNCS.PHASECHK.TRANS64 P0, [R9+URZ], R4 ;  /* 0x00000004090085a7 */ /* 0x000e64000800007f */
[----:B-1----:R-:W-:Y:S05]  /*10d30*/  @!P0 BRA `(.L_x_322) ;  /* 0xfffffffc00f08947 */ /* 0x002fea000383ffff */
[----:B------:R-:W-:Y:S05]  /*10d40*/  BRA `(.L_x_347) ;  /* 0xfffffff400747947 */ /* 0x000fea000383ffff */
.L_x_323:
[----:B0-----:R0:W1:Y:S02]  /*10d50*/  SYNCS.PHASECHK.TRANS64.TRYWAIT P0, [R6+URZ], R5 ;  /* 0x00000005060075a7 */ /* 0x001064000800017f */
[----:B-1----:R-:W-:Y:S05]  /*10d60*/  @!P0 NANOSLEEP.SYNCS 0x989680 ;  /* 0x009896800000895d */ /* 0x002fea0003900000 */
[----:B------:R-:W1:Y:S02]  /*10d70*/  @!P0 SYNCS.PHASECHK.TRANS64 P0, [R6+URZ], R5 ;  /* 0x00000005060085a7 */ /* 0x000e64000800007f */
[----:B-1----:R-:W-:Y:S05]  /*10d80*/  @!P0 BRA `(.L_x_323) ;  /* 0xfffffffc00f08947 */ /* 0x002fea000383ffff */
[----:B------:R-:W-:Y:S05]  /*10d90*/  BRA `(.L_x_348) ;  /* 0xfffffff400847947 */ /* 0x000fea000383ffff */
.L_x_324:
[----:B0-----:R0:W1:Y:S02]  /*10da0*/  SYNCS.PHASECHK.TRANS64.TRYWAIT P0, [R9+URZ], R4 ;  /* 0x00000004090075a7 */ /* 0x001064000800017f */
[----:B-1----:R-:W-:Y:S05]  /*10db0*/  @!P0 NANOSLEEP.SYNCS 0x989680 ;  /* 0x009896800000895d */ /* 0x002fea0003900000 */
[----:B------:R-:W1:Y:S02]  /*10dc0*/  @!P0 SYNCS.PHASECHK.TRANS64 P0, [R9+URZ], R4 ;  /* 0x00000004090085a7 */ /* 0x000e64000800007f */
[----:B-1----:R-:W-:Y:S05]  /*10dd0*/  @!P0 BRA `(.L_x_324) ;  /* 0xfffffffc00f08947 */ /* 0x002fea000383ffff */
[----:B------:R-:W-:Y:S05]  /*10de0*/  BRA `(.L_x_349) ;  /* 0xfffffff400947947 */ /* 0x000fea000383ffff */
.L_x_325:
[----:B0-----:R0:W1:Y:S02]  /*10df0*/  SYNCS.PHASECHK.TRANS64.TRYWAIT P0, [R6+URZ], R5 ;  /* 0x00000005060075a7 */ /* 0x001064000800017f */
[----:B-1----:R-:W-:Y:S05]  /*10e00*/  @!P0 NANOSLEEP.SYNCS 0x989680 ;  /* 0x009896800000895d */ /* 0x002fea0003900000 */
[----:B------:R-:W1:Y:S02]  /*10e10*/  @!P0 SYNCS.PHASECHK.TRANS64 P0, [R6+URZ], R5 ;  /* 0x00000005060085a7 */ /* 0x000e64000800007f */
[----:B-1----:R-:W-:Y:S05]  /*10e20*/  @!P0 BRA `(.L_x_325) ;  /* 0xfffffffc00f08947 */ /* 0x002fea000383ffff */
[----:B------:R-:W-:Y:S05]  /*10e30*/  BRA `(.L_x_350) ;  /* 0xfffffff400a47947 */ /* 0x000fea000383ffff */
.L_x_326:
[----:B0-----:R0:W1:Y:S02]  /*10e40*/  SYNCS.PHASECHK.TRANS64.TRYWAIT P0, [R9+URZ], R4 ;  /* 0x00000004090075a7 */ /* 0x001064000800017f */
[----:B-1----:R-:W-:Y:S05]  /*10e50*/  @!P0 NANOSLEEP.SYNCS 0x989680 ;  /* 0x009896800000895d */ /* 0x002fea0003900000 */
[----:B------:R-:W1:Y:S02]  /*10e60*/  @!P0 SYNCS.PHASECHK.TRANS64 P0, [R9+URZ], R4 ;  /* 0x00000004090085a7 */ /* 0x000e64000800007f */
[----:B-1----:R-:W-:Y:S05]  /*10e70*/  @!P0 BRA `(.L_x_326) ;  /* 0xfffffffc00f08947 */ /* 0x002fea000383ffff */
[----:B------:R-:W-:Y:S05]  /*10e80*/  BRA `(.L_x_351) ;  /* 0xfffffff400b47947 */ /* 0x000fea000383ffff */
.L_x_327:
[----:B0-----:R0:W1:Y:S02]  /*10e90*/  SYNCS.PHASECHK.TRANS64.TRYWAIT P0, [R6+URZ], R5 ;  /* 0x00000005060075a7 */ /* 0x001064000800017f */
[----:B-1----:R-:W-:Y:S05]  /*10ea0*/  @!P0 NANOSLEEP.SYNCS 0x989680 ;  /* 0x009896800000895d */ /* 0x002fea0003900000 */
[----:B------:R-:W1:Y:S02]  /*10eb0*/  @!P0 SYNCS.PHASECHK.TRANS64 P0, [R6+URZ], R5 ;  /* 0x00000005060085a7 */ /* 0x000e64000800007f */
[----:B-1----:R-:W-:Y:S05]  /*10ec0*/  @!P0 BRA `(.L_x_327) ;  /* 0xfffffffc00f08947 */ /* 0x002fea000383ffff */
[----:B------:R-:W-:Y:S05]  /*10ed0*/  BRA `(.L_x_352) ;  /* 0xfffffff400c47947 */ /* 0x000fea000383ffff */
.L_x_328:
[----:B0-----:R0:W1:Y:S02]  /*10ee0*/  SYNCS.PHASECHK.TRANS64.TRYWAIT P0, [R9+URZ], R4 ;  /* 0x00000004090075a7 */ /* 0x001064000800017f */
[----:B-1----:R-:W-:Y:S05]  /*10ef0*/  @!P0 NANOSLEEP.SYNCS 0x989680 ;  /* 0x009896800000895d */ /* 0x002fea0003900000 */
[----:B------:R-:W1:Y:S02]  /*10f00*/  @!P0 SYNCS.PHASECHK.TRANS64 P0, [R9+URZ], R4 ;  /* 0x00000004090085a7 */ /* 0x000e64000800007f */
[----:B-1----:R-:W-:Y:S05]  /*10f10*/  @!P0 BRA `(.L_x_328) ;  /* 0xfffffffc00f08947 */ /* 0x002fea000383ffff */
[----:B------:R-:W-:Y:S05]  /*10f20*/  BRA `(.L_x_353) ;  /* 0xfffffff400d47947 */ /* 0x000fea000383ffff */
.L_x_329:
[----:B0-----:R0:W1:Y:S02]  /*10f30*/  SYNCS.PHASECHK.TRANS64.TRYWAIT P0, [R6+URZ], R5 ;  /* 0x00000005060075a7 */ /* 0x001064000800017f */
[----:B-1----:R-:W-:Y:S05]  /*10f40*/  @!P0 NANOSLEEP.SYNCS 0x989680 ;  /* 0x009896800000895d */ /* 0x002fea0003900000 */
[----:B------:R-:W1:Y:S02]  /*10f50*/  @!P0 SYNCS.PHASECHK.TRANS64 P0, [R6+URZ], R5 ;  /* 0x00000005060085a7 */ /* 0x000e64000800007f */
[----:B-1----:R-:W-:Y:S05]  /*10f60*/  @!P0 BRA `(.L_x_329) ;  /* 0xfffffffc00f08947 */ /* 0x002fea000383ffff */
[----:B------:R-:W-:Y:S05]  /*10f70*/  BRA `(.L_x_354) ;  /* 0xfffffff400e47947 */ /* 0x000fea000383ffff */
.L_x_330:
[----:B0-----:R0:W1:Y:S02]  /*10f80*/  SYNCS.PHASECHK.TRANS64.TRYWAIT P0, [R9+URZ], R4 ;  /* 0x00000004090075a7 */ /* 0x001064000800017f */
[----:B-1----:R-:W-:Y:S05]  /*10f90*/  @!P0 NANOSLEEP.SYNCS 0x989680 ;  /* 0x009896800000895d */ /* 0x002fea0003900000 */
[----:B------:R-:W1:Y:S02]  /*10fa0*/  @!P0 SYNCS.PHASECHK.TRANS64 P0, [R9+URZ], R4 ;  /* 0x00000004090085a7 */ /* 0x000e64000800007f */
[----:B-1----:R-:W-:Y:S05]  /*10fb0*/  @!P0 BRA `(.L_x_330) ;  /* 0xfffffffc00f08947 */ /* 0x002fea000383ffff */
[----:B------:R-:W-:Y:S05]  /*10fc0*/  BRA `(.L_x_355) ;  /* 0xfffffff400f47947 */ /* 0x000fea000383ffff */
.L_x_331:
[----:B-1----:R1:W2:Y:S02]  /*10fd0*/  SYNCS.PHASECHK.TRANS64.TRYWAIT P0, [R6+URZ], R5 ;  /* 0x00000005060075a7 */ /* 0x0022a4000800017f */
[----:B--2---:R-:W-:Y:S05]  /*10fe0*/  @!P0 NANOSLEEP.SYNCS 0x989680 ;  /* 0x009896800000895d */ /* 0x004fea0003900000 */
[----:B------:R-:W2:Y:S02]  /*10ff0*/  @!P0 SYNCS.PHASECHK.TRANS64 P0, [R6+URZ], R5 ;  /* 0x00000005060085a7 */ /* 0x000ea4000800007f */
[----:B--2---:R-:W-:Y:S05]  /*11000*/  @!P0 BRA `(.L_x_331) ;  /* 0xfffffffc00f08947 */ /* 0x004fea000383ffff */
[----:B------:R-:W-:Y:S05]  /*11010*/  BRA `(.L_x_356) ;  /* 0xfffffff400fc7947 */ /* 0x000fea000383ffff */
.L_x_357:
[----:B------:R-:W-:-:S00]  /*11020*/  BRA `(.L_x_357) ;  /* 0xfffffffc00fc7947 */ /* 0x000fc0000383ffff */
[----:B------:R-:W-:-:S00]  /*11030*/  NOP ;  /* 0x0000000000007918 */ /* 0x000fc00000000000 */
        /* <DEDUP_REMOVED lines=12> */
.L_x_358:


//--------------------- .nv.shared._ZN7cutlass13device_kernelINS_4gemm6kernel13GemmUniversalIN4cute5tupleIJiiiiEEENS1_10collective13CollectiveMmaINS1_37MainloopSm90TmaGmmaWarpSpecializedFP8ILi18ENS5_IJNS4_1CILi1EEESB_SB_EEENS1_35KernelTmaWarpSpecializedCooperativeEEENS5_IJNSA_ILi128EEENSA_ILi256EEENSA_ILi32EEEEEENS_12float_e4m3_tENS5_IJlSB_lEEENS_12float_e5m2_tESK_NS4_8TiledMMAINS4_8MMA_AtomIJNS4_4SM904GMMA31MMA_64x256x32_F32E4M3E5M2_SS_TNILNSP_7ScaleInE1ELSR_1EEEEEENS4_6LayoutINS5_IJNSA_ILi2EEESB_SB_EEENS5_IJSB_NSA_ILi0EEESX_EEEEENS5_IJNS4_10UnderscoreES10_S10_EEEEENS4_13SM90_TMA_LOADENS4_14ComposedLayoutINS4_7SwizzleILi1ELi4ELi3EEENS4_18smem_ptr_flag_bitsILi8EEENSU_INS5_IJNSA_ILi8EEESH_EEENS5_IJSH_SB_EEEEEEEvNS4_8identityES13_S1D_vS1E_EENS_8epilogue10collective6detail29Sm90TmaWarpSpecializedAdapterINS1H_15DefaultEpilogueISJ_SK_SK_NS1G_6thread17LinearCombinationISJ_Li1EffLNS1L_9ScaleType4KindE0ELNS_15FloatRoundStyleE2ESJ_EENS1_15EpilogueDefaultEEEEEvvEEEEvNT_6ParamsE --------------------------
	.section	.nv.shared._ZN7cutlass13device_kernelINS_4gemm6kernel13GemmUniversalIN4cute5tupleIJiiiiEEENS1_10collective13CollectiveMmaINS1_37MainloopSm90TmaGmmaWarpSpecializedFP8ILi18ENS5_IJNS4_1CILi1EEESB_SB_EEENS1_35KernelTmaWarpSpecializedCooperativeEEENS5_IJNSA_ILi128EEENSA_ILi256EEENSA_ILi32EEEEEENS_12float_e4m3_tENS5_IJlSB_lEEENS_12float_e5m2_tESK_NS4_8TiledMMAINS4_8MMA_AtomIJNS4_4SM904GMMA31MMA_64x256x32_F32E4M3E5M2_SS_TNILNSP_7ScaleInE1ELSR_1EEEEEENS4_6LayoutINS5_IJNSA_ILi2EEESB_SB_EEENS5_IJSB_NSA_ILi0EEESX_EEEEENS5_IJNS4_10UnderscoreES10_S10_EEEEENS4_13SM90_TMA_LOADENS4_14ComposedLayoutINS4_7SwizzleILi1ELi4ELi3EEENS4_18smem_ptr_flag_bitsILi8EEENSU_INS5_IJNSA_ILi8EEESH_EEENS5_IJSH_SB_EEEEEEEvNS4_8identityES13_S1D_vS1E_EENS_8epilogue10collective6detail29Sm90TmaWarpSpecializedAdapterINS1H_15DefaultEpilogueISJ_SK_SK_NS1G_6thread17LinearCombinationISJ_Li1EffLNS1L_9ScaleType4KindE0ELNS_15FloatRoundStyleE2ESJ_EENS1_15EpilogueDefaultEEEEEvvEEEEvNT_6ParamsE,"aw",@nobits
	.sectionflags	@""
	.align	16
	.zero		1024


//--------------------- .nv.shared.reserved.0     --------------------------
	.section	.nv.shared.reserved.0,"aw",@nobits
	.weak		__nv_reservedSMEM_offset_0_alias
	.size		__nv_reservedSMEM_offset_0_alias, 0, 0
	.other		__nv_reservedSMEM_offset_0_alias,@"STO_CUDA_RESERVED_SHARED STV_DEFAULT"
__nv_reservedSMEM_offset_0_alias:
	.zero		0


//--------------------- .nv.global                --------------------------
	.section	.nv.global,"aw",@nobits
.nv.global:
	.type		_ZN40_INTERNAL_91ca714c_4_k_cu_040c03e2_294684cute1_E,@object
	.size		_ZN40_INTERNAL_91ca714c_4_k_cu_040c03e2_294684cute1_E,(_ZN40_INTERNAL_91ca714c_4_k_cu_040c03e2_294684cuda3std3__45__cpo6cbeginE - _ZN40_INTERNAL_91ca714c_4_k_cu_040c03e2_294684cute1_E)
_ZN40_INTERNAL_91ca714c_4_k_cu_040c03e2_294684cute1_E:
	.zero		1
	.type		_ZN40_INTERNAL_91ca714c_4_k_cu_040c03e2_294684cuda3std3__45__cpo6cbeginE,@object
	.size		_ZN40_INTERNAL_91ca714c_4_k_cu_040c03e2_294684cuda3std3__45__cpo6cbeginE,(_ZN40_INTERNAL_91ca714c_4_k_cu_040c03e2_294684cuda3std3__48in_placeE - _ZN40_INTERNAL_91ca714c_4_k_cu_040c03e2_294684cuda3std3__45__cpo6cbeginE)
_ZN40_INTERNAL_91ca714c_4_k_cu_040c03e2_294684cuda3std3__45__cpo6cbeginE:
	.zero		1
	.type		_ZN40_INTERNAL_91ca714c_4_k_cu_040c03e2_294684cuda3std3__48in_placeE,@object
	.size		_ZN40_INTERNAL_91ca714c_4_k_cu_040c03e2_294684cuda3std3__48in_placeE,(_ZN40_INTERNAL_91ca714c_4_k_cu_040c03e2_294684cuda3std6ranges3__45__cpo9iter_moveE - _ZN40_INTERNAL_91ca714c_4_k_cu_040c03e2_294684cuda3std3__48in_placeE)
_ZN40_INTERNAL_91ca714c_4_k_cu_040c03e2_294684cuda3std3__48in_placeE:
	.zero		1
	.type		_ZN40_INTERNAL_91ca714c_4_k_cu_040c03e2_294684cuda3std6ranges3__45__cpo9iter_moveE,@object
	.size		_ZN40_INTERNAL_91ca714c_4_k_cu_040c03e2_294684cuda3std6ranges3__45__cpo9iter_moveE,(_ZN40_INTERNAL_91ca714c_4_k_cu_040c03e2_294684cuda3std3__45__cpo5beginE - _ZN40_INTERNAL_91ca714c_4_k_cu_040c03e2_294684cuda3std6ranges3__45__cpo9iter_moveE)
_ZN40_INTERNAL_91ca714c_4_k_cu_040c03e2_294684cuda3std6ranges3__45__cpo9iter_moveE:
	.zero		1
	.type		_ZN40_INTERNAL_91ca714c_4_k_cu_040c03e2_294684cuda3std3__45__cpo5beginE,@object
	.size		_ZN40_INTERNAL_91ca714c_4_k_cu_040c03e2_294684cuda3std3__45__cpo5beginE,(_ZN40_INTERNAL_91ca714c_4_k_cu_040c03e2_294684cuda3std3__442_GLOBAL__N__91ca714c_4_k_cu_040c03e2_294686ignoreE - _ZN40_INTERNAL_91ca714c_4_k_cu_040c03e2_294684cuda3std3__45__cpo5beginE)
_ZN40_INTERNAL_91ca714c_4_k_cu_040c03e2_294684cuda3std3__45__cpo5beginE:
	.zero		1
	.type		_ZN40_INTERNAL_91ca714c_4_k_cu_040c03e2_294684cuda3std3__442_GLOBAL__N__91ca714c_4_k_cu_040c03e2_294686ignoreE,@object
	.size		_ZN40_INTERNAL_91ca714c_4_k_cu_040c03e2_294684cuda3std3__442_GLOBAL__N__91ca714c_4_k_cu_040c03e2_294686ignoreE,(_ZN40_INTERNAL_91ca714c_4_k_cu_040c03e2_294684cute7productE - _ZN40_INTERNAL_91ca714c_4_k_cu_040c03e2_294684cuda3std3__442_GLOBAL__N__91ca714c_4_k_cu_040c03e2_294686ignoreE)
_ZN40_INTERNAL_91ca714c_4_k_cu_040c03e2_294684cuda3std3__442_GLOBAL__N__91ca714c_4_k_cu_040c03e2_294686ignoreE:
	.zero		1
	.type		_ZN40_INTERNAL_91ca714c_4_k_cu_040c03e2_294684cute7productE,@object
	.size		_ZN40_INTERNAL_91ca714c_4_k_cu_040c03e2_294684cute7productE,(_ZN40_INTERNAL_91ca714c_4_k_cu_040c03e2_294684cuda3std3__45__cpo3endE - _ZN40_INTERNAL_91ca714c_4_k_cu_040c03e2_294684cute7productE)
_ZN40_INTERNAL_91ca714c_4_k_cu_040c03e2_294684cute7productE:
	.zero		1
	.type		_ZN40_INTERNAL_91ca714c_4_k_cu_040c03e2_294684cuda3std3__45__cpo3endE,@object
	.size		_ZN40_INTERNAL_91ca714c_4_k_cu_040c03e2_294684cuda3std3__45__cpo3endE,(_ZN40_INTERNAL_91ca714c_4_k_cu_040c03e2_294684cuda3std3__419piecewise_constructE - _ZN40_INTERNAL_91ca714c_4_k_cu_040c03e2_294684cuda3std3__45__cpo3endE)
_ZN40_INTERNAL_91ca714c_4_k_cu_040c03e2_294684cuda3std3__45__cpo3endE:
	.zero		1
	.type		_ZN40_INTERNAL_91ca714c_4_k_cu_040c03e2_294684cuda3std3__419piecewise_constructE,@object
	.size		_ZN40_INTERNAL_91ca714c_4_k_cu_040c03e2_294684cuda3std3__419piecewise_constructE,(_ZN40_INTERNAL_91ca714c_4_k_cu_040c03e2_294684cuda3std3__45__cpo4cendE - _ZN40_INTERNAL_91ca714c_4_k_cu_040c03e2_294684cuda3std3__419piecewise_constructE)
_ZN40_INTERNAL_91ca714c_4_k_cu_040c03e2_294684cuda3std3__419piecewise_constructE:
	.zero		1
	.type		_ZN40_INTERNAL_91ca714c_4_k_cu_040c03e2_294684cuda3std3__45__cpo4cendE,@object
	.size		_ZN40_INTERNAL_91ca714c_4_k_cu_040c03e2_294684cuda3std3__45__cpo4cendE,(_ZN40_INTERNAL_91ca714c_4_k_cu_040c03e2_294684cuda3std6ranges3__45__cpo4swapE - _ZN40_INTERNAL_91ca714c_4_k_cu_040c03e2_294684cuda3std3__45__cpo4cendE)
_ZN40_INTERNAL_91ca714c_4_k_cu_040c03e2_294684cuda3std3__45__cpo4cendE:
	.zero		1
	.type		_ZN40_INTERNAL_91ca714c_4_k_cu_040c03e2_294684cuda3std6ranges3__45__cpo4swapE,@object
	.size		_ZN40_INTERNAL_91ca714c_4_k_cu_040c03e2_294684cuda3std6ranges3__45__cpo4swapE,(.L_7 - _ZN40_INTERNAL_91ca714c_4_k_cu_040c03e2_294684cuda3std6ranges3__45__cpo4swapE)
_ZN40_INTERNAL_91ca714c_4_k_cu_040c03e2_294684cuda3std6ranges3__45__cpo4swapE:
	.zero		1
.L_7:


//--------------------- .nv.constant0._ZN7cutlass13device_kernelINS_4gemm6kernel13GemmUniversalIN4cute5tupleIJiiiiEEENS1_10collective13CollectiveMmaINS1_37MainloopSm90TmaGmmaWarpSpecializedFP8ILi18ENS5_IJNS4_1CILi1EEESB_SB_EEENS1_35KernelTmaWarpSpecializedCooperativeEEENS5_IJNSA_ILi128EEENSA_ILi256EEENSA_ILi32EEEEEENS_12float_e4m3_tENS5_IJlSB_lEEENS_12float_e5m2_tESK_NS4_8TiledMMAINS4_8MMA_AtomIJNS4_4SM904GMMA31MMA_64x256x32_F32E4M3E5M2_SS_TNILNSP_7ScaleInE1ELSR_1EEEEEENS4_6LayoutINS5_IJNSA_ILi2EEESB_SB_EEENS5_IJSB_NSA_ILi0EEESX_EEEEENS5_IJNS4_10UnderscoreES10_S10_EEEEENS4_13SM90_TMA_LOADENS4_14ComposedLayoutINS4_7SwizzleILi1ELi4ELi3EEENS4_18smem_ptr_flag_bitsILi8EEENSU_INS5_IJNSA_ILi8EEESH_EEENS5_IJSH_SB_EEEEEEEvNS4_8identityES13_S1D_vS1E_EENS_8epilogue10collective6detail29Sm90TmaWarpSpecializedAdapterINS1H_15DefaultEpilogueISJ_SK_SK_NS1G_6thread17LinearCombinationISJ_Li1EffLNS1L_9ScaleType4KindE0ELNS_15FloatRoundStyleE2ESJ_EENS1_15EpilogueDefaultEEEEEvvEEEEvNT_6ParamsE --------------------------
	.section	.nv.constant0._ZN7cutlass13device_kernelINS_4gemm6kernel13GemmUniversalIN4cute5tupleIJiiiiEEENS1_10collective13CollectiveMmaINS1_37MainloopSm90TmaGmmaWarpSpecializedFP8ILi18ENS5_IJNS4_1CILi1EEESB_SB_EEENS1_35KernelTmaWarpSpecializedCooperativeEEENS5_IJNSA_ILi128EEENSA_ILi256EEENSA_ILi32EEEEEENS_12float_e4m3_tENS5_IJlSB_lEEENS_12float_e5m2_tESK_NS4_8TiledMMAINS4_8MMA_AtomIJNS4_4SM904GMMA31MMA_64x256x32_F32E4M3E5M2_SS_TNILNSP_7ScaleInE1ELSR_1EEEEEENS4_6LayoutINS5_IJNSA_ILi2EEESB_SB_EEENS5_IJSB_NSA_ILi0EEESX_EEEEENS5_IJNS4_10UnderscoreES10_S10_EEEEENS4_13SM90_TMA_LOADENS4_14ComposedLayoutINS4_7SwizzleILi1ELi4ELi3EEENS4_18smem_ptr_flag_bitsILi8EEENSU_INS5_IJNSA_ILi8EEESH_EEENS5_IJSH_SB_EEEEEEEvNS4_8identityES13_S1D_vS1E_EENS_8epilogue10collective6detail29Sm90TmaWarpSpecializedAdapterINS1H_15DefaultEpilogueISJ_SK_SK_NS1G_6thread17LinearCombinationISJ_Li1EffLNS1L_9ScaleType4KindE0ELNS_15FloatRoundStyleE2ESJ_EENS1_15EpilogueDefaultEEEEEvvEEEEvNT_6ParamsE,"a",@progbits
	.sectionflags	@""
	.align	4
.nv.constant0._ZN7cutlass13device_kernelINS_4gemm6kernel13GemmUniversalIN4cute5tupleIJiiiiEEENS1_10collective13CollectiveMmaINS1_37MainloopSm90TmaGmmaWarpSpecializedFP8ILi18ENS5_IJNS4_1CILi1EEESB_SB_EEENS1_35KernelTmaWarpSpecializedCooperativeEEENS5_IJNSA_ILi128EEENSA_ILi256EEENSA_ILi32EEEEEENS_12float_e4m3_tENS5_IJlSB_lEEENS_12float_e5m2_tESK_NS4_8TiledMMAINS4_8MMA_AtomIJNS4_4SM904GMMA31MMA_64x256x32_F32E4M3E5M2_SS_TNILNSP_7ScaleInE1ELSR_1EEEEEENS4_6LayoutINS5_IJNSA_ILi2EEESB_SB_EEENS5_IJSB_NSA_ILi0EEESX_EEEEENS5_IJNS4_10UnderscoreES10_S10_EEEEENS4_13SM90_TMA_LOADENS4_14ComposedLayoutINS4_7SwizzleILi1ELi4ELi3EEENS4_18smem_ptr_flag_bitsILi8EEENSU_INS5_IJNSA_ILi8EEESH_EEENS5_IJSH_SB_EEEEEEEvNS4_8identityES13_S1D_vS1E_EENS_8epilogue10collective6detail29Sm90TmaWarpSpecializedAdapterINS1H_15DefaultEpilogueISJ_SK_SK_NS1G_6thread17LinearCombinationISJ_Li1EffLNS1L_9ScaleType4KindE0ELNS_15FloatRoundStyleE2ESJ_EENS1_15EpilogueDefaultEEEEEvvEEEEvNT_6ParamsE:
	.zero		1664


//--------------------- SYMBOLS --------------------------

	.type		.nv.reservedSmem.offset0,@object
	.size		.nv.reservedSmem.offset0,0x4
